	.target	sm_90a

	.elftype	@"ET_EXEC"


//--------------------- .note.nv.tkinfo           --------------------------
	.section	.note.nv.tkinfo,"",@"SHT_NOTE"
	.sectionflags	@"SHF_NOTE_NV_TKINFO"
	.tkinfo
        /*0018*/ 	.word	0x00000002
        /*0030*/ 	.string	""
        /*0030*/ 	.string	"ptxas"
        /*0030*/ 	.string	"Cuda compilation tools, release 13.0, V13.0.88"
        /*0030*/ 	.string	"Build cuda_13.0.r13.0/compiler.36424714_0"
        /*0030*/ 	.string	"-v  -suppress-debug-info  -lineinfo  -arch sm_90a "



//--------------------- .note.nv.cuinfo           --------------------------
	.section	.note.nv.cuinfo,"",@"SHT_NOTE"
	.sectionflags	@"SHF_NOTE_NV_CUINFO"
        /*0018*/ 	.short	0x0002
        /*001a*/ 	.short	0x005a
        /*001c*/ 	.short	0x0082
	.zero		2


//--------------------- .nv.info                  --------------------------
	.section	.nv.info,"",@"SHT_CUDA_INFO"
	.align	4


	//----- nvinfo : EIATTR_REGCOUNT
	.align		4
        /*0000*/ 	.byte	0x04, 0x2f
        /*0002*/ 	.short	(.L_1 - .L_0)
	.align		4
.L_0:
        /*0004*/ 	.word	index@(matmul_kernel)
        /*0008*/ 	.word	0x00000080


	//----- nvinfo : EIATTR_FRAME_SIZE
	.align		4
.L_1:
        /*000c*/ 	.byte	0x04, 0x11
        /*000e*/ 	.short	(.L_3 - .L_2)
	.align		4
.L_2:
        /*0010*/ 	.word	index@(matmul_kernel)
        /*0014*/ 	.word	0x00000000


	//----- nvinfo : EIATTR_MIN_STACK_SIZE
	.align		4
.L_3:
        /*0018*/ 	.byte	0x04, 0x12
        /*001a*/ 	.short	(.L_5 - .L_4)
	.align		4
.L_4:
        /*001c*/ 	.word	index@(matmul_kernel)
        /*0020*/ 	.word	0x00000000
.L_5:


//--------------------- .nv.compat                --------------------------
	.section	.nv.compat,"",@"SHT_CUDA_COMPAT_INFO"
	.align	4
        /*0000*/ 	.byte	0x02, 0x09, 0x01, 0x00, 0x02, 0x02, 0x04, 0x00, 0x02, 0x05, 0x05, 0x00, 0x03, 0x07, 0x01, 0x01
        /*0010*/ 	.byte	0x02, 0x03, 0x00, 0x00, 0x02, 0x06, 0x01, 0x00, 0x04, 0x0b, 0x08, 0x00, 0x00, 0x00, 0x00, 0x00
        /*0020*/ 	.byte	0x00, 0x00, 0x00, 0x00


//--------------------- .nv.info.matmul_kernel    --------------------------
	.section	.nv.info.matmul_kernel,"",@"SHT_CUDA_INFO"
	.sectionflags	@""
	.align	4


	//----- nvinfo : EIATTR_CUDA_API_VERSION
	.align		4
        /*0000*/ 	.byte	0x04, 0x37
        /*0002*/ 	.short	(.L_7 - .L_6)
.L_6:
        /*0004*/ 	.word	0x00000082


	//----- nvinfo : EIATTR_KPARAM_INFO
	.align		4
.L_7:
        /*0008*/ 	.byte	0x04, 0x17
        /*000a*/ 	.short	(.L_9 - .L_8)
.L_8:
        /*000c*/ 	.word	0x00000000
        /*0010*/ 	.short	0x000d
        /*0012*/ 	.short	0x0048
        /*0014*/ 	.byte	0x00, 0xf4, 0x21, 0x00


	//----- nvinfo : EIATTR_KPARAM_INFO
	.align		4
.L_9:
        /*0018*/ 	.byte	0x04, 0x17
        /*001a*/ 	.short	(.L_11 - .L_10)
.L_10:
        /*001c*/ 	.word	0x00000000
        /*0020*/ 	.short	0x000c
        /*0022*/ 	.short	0x0040
        /*0024*/ 	.byte	0x00, 0xf4, 0x21, 0x00


	//----- nvinfo : EIATTR_KPARAM_INFO
	.align		4
.L_11:
        /*0028*/ 	.byte	0x04, 0x17
        /*002a*/ 	.short	(.L_13 - .L_12)
.L_12:
        /*002c*/ 	.word	0x00000000
        /*0030*/ 	.short	0x000b
        /*0032*/ 	.short	0x0038
        /*0034*/ 	.byte	0x00, 0xf0, 0x11, 0x00


	//----- nvinfo : EIATTR_KPARAM_INFO
	.align		4
.L_13:
        /*0038*/ 	.byte	0x04, 0x17
        /*003a*/ 	.short	(.L_15 - .L_14)
.L_14:
        /*003c*/ 	.word	0x00000000
        /*0040*/ 	.short	0x000a
        /*0042*/ 	.short	0x0034
        /*0044*/ 	.byte	0x00, 0xf0, 0x11, 0x00


	//----- nvinfo : EIATTR_KPARAM_INFO
	.align		4
.L_15:
        /*0048*/ 	.byte	0x04, 0x17
        /*004a*/ 	.short	(.L_17 - .L_16)
.L_16:
        /*004c*/ 	.word	0x00000000
        /*0050*/ 	.short	0x0009
        /*0052*/ 	.short	0x0030
        /*0054*/ 	.byte	0x00, 0xf0, 0x11, 0x00


	//----- nvinfo : EIATTR_KPARAM_INFO
	.align		4
.L_17:
        /*0058*/ 	.byte	0x04, 0x17
        /*005a*/ 	.short	(.L_19 - .L_18)
.L_18:
        /*005c*/ 	.word	0x00000000
        /*0060*/ 	.short	0x0008
        /*0062*/ 	.short	0x002c
        /*0064*/ 	.byte	0x00, 0xf0, 0x11, 0x00


	//----- nvinfo : EIATTR_KPARAM_INFO
	.align		4
.L_19:
        /*0068*/ 	.byte	0x04, 0x17
        /*006a*/ 	.short	(.L_21 - .L_20)
.L_20:
        /*006c*/ 	.word	0x00000000
        /*0070*/ 	.short	0x0007
        /*0072*/ 	.short	0x0028
        /*0074*/ 	.byte	0x00, 0xf0, 0x11, 0x00


	//----- nvinfo : EIATTR_KPARAM_INFO
	.align		4
.L_21:
        /*0078*/ 	.byte	0x04, 0x17
        /*007a*/ 	.short	(.L_23 - .L_22)
.L_22:
        /*007c*/ 	.word	0x00000000
        /*0080*/ 	.short	0x0006
        /*0082*/ 	.short	0x0024
        /*0084*/ 	.byte	0x00, 0xf0, 0x11, 0x00


	//----- nvinfo : EIATTR_KPARAM_INFO
	.align		4
.L_23:
        /*0088*/ 	.byte	0x04, 0x17
        /*008a*/ 	.short	(.L_25 - .L_24)
.L_24:
        /*008c*/ 	.word	0x00000000
        /*0090*/ 	.short	0x0005
        /*0092*/ 	.short	0x0020
        /*0094*/ 	.byte	0x00, 0xf0, 0x11, 0x00


	//----- nvinfo : EIATTR_KPARAM_INFO
	.align		4
.L_25:
        /*0098*/ 	.byte	0x04, 0x17
        /*009a*/ 	.short	(.L_27 - .L_26)
.L_26:
        /*009c*/ 	.word	0x00000000
        /*00a0*/ 	.short	0x0004
        /*00a2*/ 	.short	0x001c
        /*00a4*/ 	.byte	0x00, 0xf0, 0x11, 0x00


	//----- nvinfo : EIATTR_KPARAM_INFO
	.align		4
.L_27:
        /*00a8*/ 	.byte	0x04, 0x17
        /*00aa*/ 	.short	(.L_29 - .L_28)
.L_28:
        /*00ac*/ 	.word	0x00000000
        /*00b0*/ 	.short	0x0003
        /*00b2*/ 	.short	0x0018
        /*00b4*/ 	.byte	0x00, 0xf0, 0x11, 0x00


	//----- nvinfo : EIATTR_KPARAM_INFO
	.align		4
.L_29:
        /*00b8*/ 	.byte	0x04, 0x17
        /*00ba*/ 	.short	(.L_31 - .L_30)
.L_30:
        /*00bc*/ 	.word	0x00000000
        /*00c0*/ 	.short	0x0002
        /*00c2*/ 	.short	0x0010
        /*00c4*/ 	.byte	0x00, 0xf4, 0x21, 0x00


	//----- nvinfo : EIATTR_KPARAM_INFO
	.align		4
.L_31:
        /*00c8*/ 	.byte	0x04, 0x17
        /*00ca*/ 	.short	(.L_33 - .L_32)
.L_32:
        /*00cc*/ 	.word	0x00000000
        /*00d0*/ 	.short	0x0001
        /*00d2*/ 	.short	0x0008
        /*00d4*/ 	.byte	0x00, 0xf4, 0x21, 0x00


	//----- nvinfo : EIATTR_KPARAM_INFO
	.align		4
.L_33:
        /*00d8*/ 	.byte	0x04, 0x17
        /*00da*/ 	.short	(.L_35 - .L_34)
.L_34:
        /*00dc*/ 	.word	0x00000000
        /*00e0*/ 	.short	0x0000
        /*00e2*/ 	.short	0x0000
        /*00e4*/ 	.byte	0x00, 0xf4, 0x21, 0x00


	//----- nvinfo : EIATTR_SPARSE_MMA_MASK
	.align		4
.L_35:
        /*00e8*/ 	.byte	0x03, 0x50
        /*00ea*/ 	.short	0x0000


	//----- nvinfo : EIATTR_MAXREG_COUNT
	.align		4
        /*00ec*/ 	.byte	0x03, 0x1b
        /*00ee*/ 	.short	0x0080


	//----- nvinfo : EIATTR_NUM_BARRIERS
	.align		4
        /*00f0*/ 	.byte	0x02, 0x4c
        /*00f2*/ 	.byte	0x01
	.zero		1


	//----- nvinfo : EIATTR_MERCURY_ISA_VERSION
	.align		4
        /*00f4*/ 	.byte	0x03, 0x5f
        /*00f6*/ 	.short	0x0101


	//----- nvinfo : EIATTR_EXIT_INSTR_OFFSETS
	.align		4
        /*00f8*/ 	.byte	0x04, 0x1c
        /*00fa*/ 	.short	(.L_37 - .L_36)


	//   ....[0]....
.L_36:
        /*00fc*/ 	.word	0x00005500


	//   ....[1]....
        /*0100*/ 	.word	0x00005520


	//----- nvinfo : EIATTR_REQNTID
	.align		4
.L_37:
        /*0104*/ 	.byte	0x04, 0x10
        /*0106*/ 	.short	(.L_39 - .L_38)
.L_38:
        /*0108*/ 	.word	0x00000200
        /*010c*/ 	.word	0x00000001
        /*0110*/ 	.word	0x00000001


	//----- nvinfo : EIATTR_CBANK_PARAM_SIZE
	.align		4
.L_39:
        /*0114*/ 	.byte	0x03, 0x19
        /*0116*/ 	.short	0x0050


	//----- nvinfo : EIATTR_PARAM_CBANK
	.align		4
        /*0118*/ 	.byte	0x04, 0x0a
        /*011a*/ 	.short	(.L_41 - .L_40)
	.align		4
.L_40:
        /*011c*/ 	.word	index@(.nv.constant0.matmul_kernel)
        /*0120*/ 	.short	0x0210
        /*0122*/ 	.short	0x0050


	//----- nvinfo : EIATTR_SW_WAR
	.align		4
.L_41:
        /*0124*/ 	.byte	0x04, 0x36
        /*0126*/ 	.short	(.L_43 - .L_42)
.L_42:
        /*0128*/ 	.word	0x00000008
.L_43:


//--------------------- .nv.callgraph             --------------------------
	.section	.nv.callgraph,"",@"SHT_CUDA_CALLGRAPH"
	.align	4
	.sectionentsize	8
	.align		4
        /*0000*/ 	.word	0x00000000
	.align		4
        /*0004*/ 	.word	0xffffffff
	.align		4
        /*0008*/ 	.word	0x00000000
	.align		4
        /*000c*/ 	.word	0xfffffffe
	.align		4
        /*0010*/ 	.word	0x00000000
	.align		4
        /*0014*/ 	.word	0xfffffffd
	.align		4
        /*0018*/ 	.word	0x00000000
	.align		4
        /*001c*/ 	.word	0xfffffffc


//--------------------- .text.matmul_kernel       --------------------------
	.section	.text.matmul_kernel,"ax",@progbits
	.align	128
        .global         matmul_kernel
        .type           matmul_kernel,@function
        .size           matmul_kernel,(.L_x_3 - matmul_kernel)
        .other          matmul_kernel,@"STO_CUDA_ENTRY STV_DEFAULT"
matmul_kernel:
.text.matmul_kernel:
[----:B------:R-:W0:Y:S08]  /*0000*/  LDC R1, c[0x0][0x28] ;  /* 0x00000a00ff017b82 */ /* 0x000e300000000800 */
[----:B------:R-:W1:Y:S01]  /*0010*/  LDC.64 R40, c[0x0][0x228] ;  /* 0x00008a00ff287b82 */ /* 0x000e620000000a00 */
[----:B------:R-:W2:Y:S01]  /*0020*/  S2R R5, SR_CTAID.X ;  /* 0x0000000000057919 */ /* 0x000ea20000002500 */
[----:B------:R-:W-:Y:S01]  /*0030*/  ULDC UR20, c[0x0][0x230] ;  /* 0x00008c0000147ab9 */ /* 0x000fe20000000800 */
[----:B------:R-:W-:Y:S01]  /*0040*/  UMOV UR58, 0x400 ;  /* 0x00000400003a7882 */ /* 0x000fe20000000000 */
[----:B------:R-:W-:Y:S01]  /*0050*/  UIADD3 UR20, UR20, 0x7f, URZ ;  /* 0x0000007f14147890 */ /* 0x000fe2000fffe03f */
[----:B------:R-:W-:Y:S01]  /*0060*/  CS2R R24, SRZ ;  /* 0x0000000000187805 */ /* 0x000fe2000001ff00 */
[----:B------:R-:W-:Y:S01]  /*0070*/  ULDC.64 UR38, c[0x0][0x208] ;  /* 0x0000820000267ab9 */ /* 0x000fe20000000a00 */
[----:B------:R-:W-:Y:S01]  /*0080*/  CS2R R26, SRZ ;  /* 0x00000000001a7805 */ /* 0x000fe2000001ff00 */
[----:B------:R-:W3:Y:S01]  /*0090*/  S2UR UR4, SR_CgaCtaId ;  /* 0x00000000000479c3 */ /* 0x000ee20000008800 */
[----:B------:R-:W-:Y:S01]  /*00a0*/  UISETP.GE.AND UP0, UPT, UR20, 0x80, UPT ;  /* 0x000000801400788c */ /* 0x000fe2000bf06270 */
[----:B------:R-:W-:-:S02]  /*00b0*/  CS2R R28, SRZ ;  /* 0x00000000001c7805 */ /* 0x000fc4000001ff00 */
[----:B------:R-:W-:Y:S02]  /*00c0*/  CS2R R30, SRZ ;  /* 0x00000000001e7805 */ /* 0x000fe4000001ff00 */
[----:B------:R-:W-:Y:S02]  /*00d0*/  CS2R R32, SRZ ;  /* 0x0000000000207805 */ /* 0x000fe4000001ff00 */
[----:B------:R-:W-:Y:S02]  /*00e0*/  CS2R R34, SRZ ;  /* 0x0000000000227805 */ /* 0x000fe4000001ff00 */
[----:B------:R-:W-:Y:S02]  /*00f0*/  CS2R R36, SRZ ;  /* 0x0000000000247805 */ /* 0x000fe4000001ff00 */
[----:B------:R-:W-:Y:S01]  /*0100*/  CS2R R38, SRZ ;  /* 0x0000000000267805 */ /* 0x000fe2000001ff00 */
[----:B-1----:R-:W-:-:S05]  /*0110*/  VIADD R0, R41, 0x7f ;  /* 0x0000007f29007836 */ /* 0x002fca0000000000 */
[----:B------:R-:W-:Y:S01]  /*0120*/  SHF.R.S32.HI R3, RZ, 0x1f, R0 ;  /* 0x0000001fff037819 */ /* 0x000fe20000011400 */
[----:B---3--:R-:W-:-:S03]  /*0130*/  ULEA UR58, UR4, UR58, 0x18 ;  /* 0x0000003a043a7291 */ /* 0x008fc6000f8ec03f */
[----:B------:R-:W-:Y:S02]  /*0140*/  LEA.HI R3, R3, R0, RZ, 0x7 ;  /* 0x0000000003037211 */ /* 0x000fe400078f38ff */
[----:B--2---:R-:W-:Y:S02]  /*0150*/  IABS R8, R5 ;  /* 0x0000000500087213 */ /* 0x004fe40000000000 */
[----:B------:R-:W-:-:S05]  /*0160*/  SHF.R.S32.HI R3, RZ, 0x7, R3 ;  /* 0x00000007ff037819 */ /* 0x000fca0000011403 */
[----:B------:R-:W-:-:S05]  /*0170*/  IMAD.SHL.U32 R4, R3, 0x8, RZ ;  /* 0x0000000803047824 */ /* 0x000fca00078e00ff */
[-C--:B------:R-:W-:Y:S02]  /*0180*/  IABS R7, R4.reuse ;  /* 0x0000000400077213 */ /* 0x080fe40000000000 */
[----:B------:R-:W-:Y:S02]  /*0190*/  IABS R10, R4 ;  /* 0x00000004000a7213 */ /* 0x000fe40000000000 */
[----:B------:R-:W1:Y:S08]  /*01a0*/  I2F.RP R0, R7 ;  /* 0x0000000700007306 */ /* 0x000e700000209400 */
[----:B-1----:R-:W1:Y:S02]  /*01b0*/  MUFU.RCP R0, R0 ;  /* 0x0000000000007308 */ /* 0x002e640000001000 */
[----:B-1----:R-:W-:-:S02]  /*01c0*/  VIADD R2, R0, 0xffffffe ;  /* 0x0ffffffe00027836 */ /* 0x002fc40000000000 */
[----:B------:R-:W-:-:S04]  /*01d0*/  IMAD.MOV R0, RZ, RZ, -R10 ;  /* 0x000000ffff007224 */ /* 0x000fc800078e0a0a */
[----:B------:R1:W2:Y:S02]  /*01e0*/  F2I.FTZ.U32.TRUNC.NTZ R3, R2 ;  /* 0x0000000200037305 */ /* 0x0002a4000021f000 */
[----:B-1----:R-:W-:Y:S02]  /*01f0*/  IMAD.MOV.U32 R2, RZ, RZ, RZ ;  /* 0x000000ffff027224 */ /* 0x002fe400078e00ff */
[----:B--2---:R-:W-:-:S04]  /*0200*/  IMAD.MOV R6, RZ, RZ, -R3 ;  /* 0x000000ffff067224 */ /* 0x004fc800078e0a03 */
[----:B------:R-:W-:Y:S02]  /*0210*/  IMAD R9, R6, R7, RZ ;  /* 0x0000000706097224 */ /* 0x000fe400078e02ff */
[----:B------:R-:W-:Y:S02]  /*0220*/  IMAD.MOV.U32 R6, RZ, RZ, R8 ;  /* 0x000000ffff067224 */ /* 0x000fe400078e0008 */
[----:B------:R-:W-:-:S06]  /*0230*/  IMAD.HI.U32 R3, R3, R9, R2 ;  /* 0x0000000903037227 */ /* 0x000fcc00078e0002 */
[----:B------:R-:W-:-:S04]  /*0240*/  IMAD.HI.U32 R3, R3, R6, RZ ;  /* 0x0000000603037227 */ /* 0x000fc800078e00ff */
[----:B------:R-:W-:-:S05]  /*0250*/  IMAD R0, R3, R0, R6 ;  /* 0x0000000003007224 */ /* 0x000fca00078e0206 */
[----:B------:R-:W-:-:S13]  /*0260*/  ISETP.GT.U32.AND P1, PT, R7, R0, PT ;  /* 0x000000000700720c */ /* 0x000fda0003f24070 */
[----:B------:R-:W-:Y:S02]  /*0270*/  @!P1 IMAD.IADD R0, R0, 0x1, -R7 ;  /* 0x0000000100009824 */ /* 0x000fe400078e0a07 */
[----:B------:R-:W-:Y:S01]  /*0280*/  @!P1 VIADD R3, R3, 0x1 ;  /* 0x0000000103039836 */ /* 0x000fe20000000000 */
[----:B------:R-:W-:Y:S02]  /*0290*/  ISETP.NE.AND P1, PT, R4, RZ, PT ;  /* 0x000000ff0400720c */ /* 0x000fe40003f25270 */
[----:B------:R-:W-:Y:S02]  /*02a0*/  ISETP.GE.U32.AND P0, PT, R0, R7, PT ;  /* 0x000000070000720c */ /* 0x000fe40003f06070 */
[----:B------:R-:W-:-:S04]  /*02b0*/  LOP3.LUT R0, R5, R4, RZ, 0x3c, !PT ;  /* 0x0000000405007212 */ /* 0x000fc800078e3cff */
[----:B------:R-:W-:Y:S01]  /*02c0*/  ISETP.GE.AND P2, PT, R0, RZ, PT ;  /* 0x000000ff0000720c */ /* 0x000fe20003f46270 */
[----:B------:R-:W-:-:S06]  /*02d0*/  VIADD R0, R40, 0x3f ;  /* 0x0000003f28007836 */ /* 0x000fcc0000000000 */
[----:B------:R-:W-:-:S04]  /*02e0*/  @P0 VIADD R3, R3, 0x1 ;  /* 0x0000000103030836 */ /* 0x000fc80000000000 */
[----:B------:R-:W-:Y:S01]  /*02f0*/  IMAD.MOV.U32 R2, RZ, RZ, R3 ;  /* 0x000000ffff027224 */ /* 0x000fe200078e0003 */
[----:B------:R-:W-:-:S03]  /*0300*/  SHF.R.S32.HI R3, RZ, 0x1f, R0 ;  /* 0x0000001fff037819 */ /* 0x000fc60000011400 */
[----:B------:R-:W-:Y:S01]  /*0310*/  @!P2 IMAD.MOV R2, RZ, RZ, -R2 ;  /* 0x000000ffff02a224 */ /* 0x000fe200078e0a02 */
[----:B------:R-:W-:Y:S02]  /*0320*/  @!P1 LOP3.LUT R2, RZ, R4, RZ, 0x33, !PT ;  /* 0x00000004ff029212 */ /* 0x000fe400078e33ff */
[----:B------:R-:W-:-:S03]  /*0330*/  LEA.HI R3, R3, R0, RZ, 0x6 ;  /* 0x0000000003037211 */ /* 0x000fc600078f30ff */
[----:B------:R-:W-:Y:S02]  /*0340*/  IMAD.SHL.U32 R21, R2, 0x8, RZ ;  /* 0x0000000802157824 */ /* 0x000fe400078e00ff */
[----:B------:R-:W-:-:S03]  /*0350*/  IMAD.MOV R2, RZ, RZ, -R2 ;  /* 0x000000ffff027224 */ /* 0x000fc600078e0a02 */
[----:B------:R-:W-:Y:S01]  /*0360*/  LEA.HI.SX32 R3, R3, -R21, 0x1a ;  /* 0x8000001503037211 */ /* 0x000fe200078fd2ff */
[----:B------:R-:W-:Y:S02]  /*0370*/  IMAD R9, R4, R2, R5 ;  /* 0x0000000204097224 */ /* 0x000fe400078e0205 */
[----:B------:R-:W-:Y:S01]  /*0380*/  IMAD.MOV.U32 R2, RZ, RZ, RZ ;  /* 0x000000ffff027224 */ /* 0x000fe200078e00ff */
[----:B------:R-:W-:-:S04]  /*0390*/  VIMNMX R8, R3, 0x8, PT ;  /* 0x0000000803087848 */ /* 0x000fc80003fe0100 */
[-C--:B------:R-:W-:Y:S02]  /*03a0*/  IABS R6, R8.reuse ;  /* 0x0000000800067213 */ /* 0x080fe40000000000 */
[----:B------:R-:W-:Y:S02]  /*03b0*/  IABS R4, R8 ;  /* 0x0000000800047213 */ /* 0x000fe40000000000 */
[----:B------:R-:W1:Y:S08]  /*03c0*/  I2F.RP R0, R6 ;  /* 0x0000000600007306 */ /* 0x000e700000209400 */
[----:B-1----:R-:W1:Y:S02]  /*03d0*/  MUFU.RCP R0, R0 ;  /* 0x0000000000007308 */ /* 0x002e640000001000 */
[----:B-1----:R-:W-:-:S02]  /*03e0*/  VIADD R3, R0, 0xffffffe ;  /* 0x0ffffffe00037836 */ /* 0x002fc40000000000 */
[----:B------:R-:W1:Y:S04]  /*03f0*/  S2R R0, SR_TID.X ;  /* 0x0000000000007919 */ /* 0x000e680000002100 */
[----:B------:R-:W2:Y:S02]  /*0400*/  F2I.FTZ.U32.TRUNC.NTZ R3, R3 ;  /* 0x0000000300037305 */ /* 0x000ea4000021f000 */
[----:B--2---:R-:W-:-:S04]  /*0410*/  IMAD.MOV R7, RZ, RZ, -R3 ;  /* 0x000000ffff077224 */ /* 0x004fc800078e0a03 */
[----:B------:R-:W-:Y:S01]  /*0420*/  IMAD.MOV.U32 R5, RZ, RZ, R7 ;  /* 0x000000ffff057224 */ /* 0x000fe200078e0007 */
[----:B------:R-:W-:-:S03]  /*0430*/  IABS R7, R9 ;  /* 0x0000000900077213 */ /* 0x000fc60000000000 */
[----:B------:R-:W-:-:S04]  /*0440*/  IMAD R5, R5, R6, RZ ;  /* 0x0000000605057224 */ /* 0x000fc800078e02ff */
[----:B------:R-:W-:Y:S01]  /*0450*/  IMAD.HI.U32 R2, R3, R5, R2 ;  /* 0x0000000503027227 */ /* 0x000fe200078e0002 */
[C---:B-1----:R-:W-:Y:S02]  /*0460*/  LOP3.LUT R11, R0.reuse, 0x180, RZ, 0xc0, !PT ;  /* 0x00000180000b7812 */ /* 0x042fe400078ec0ff */
[C---:B------:R-:W-:Y:S01]  /*0470*/  LOP3.LUT R13, R0.reuse, 0x180, RZ, 0xc0, !PT ;  /* 0x00000180000d7812 */ /* 0x040fe200078ec0ff */
[----:B------:R-:W-:Y:S01]  /*0480*/  IMAD.MOV R3, RZ, RZ, -R4 ;  /* 0x000000ffff037224 */ /* 0x000fe200078e0a04 */
[----:B------:R-:W-:Y:S01]  /*0490*/  LEA.HI R18, R0, 0x8, RZ, 0x1a ;  /* 0x0000000800127811 */ /* 0x000fe200078fd0ff */
[----:B------:R-:W-:Y:S01]  /*04a0*/  IMAD.HI.U32 R2, R2, R7, RZ ;  /* 0x0000000702027227 */ /* 0x000fe200078e00ff */
[C---:B------:R-:W-:Y:S02]  /*04b0*/  LEA.HI R19, R0.reuse, 0x18, RZ, 0x1a ;  /* 0x0000001800137811 */ /* 0x040fe400078fd0ff */
[----:B------:R-:W-:Y:S01]  /*04c0*/  LEA.HI R69, R0, 0x28, RZ, 0x1a ;  /* 0x0000002800457811 */ /* 0x000fe200078fd0ff */
[----:B------:R-:W-:Y:S01]  /*04d0*/  IMAD R3, R2, R3, R7 ;  /* 0x0000000302037224 */ /* 0x000fe200078e0207 */
[C---:B------:R-:W-:Y:S01]  /*04e0*/  LOP3.LUT R7, R0.reuse, 0x7f, RZ, 0xc0, !PT ;  /* 0x0000007f00077812 */ /* 0x040fe200078ec0ff */
[C---:B------:R-:W-:Y:S01]  /*04f0*/  IMAD.SHL.U32 R4, R0.reuse, 0x100, RZ ;  /* 0x0000010000047824 */ /* 0x040fe200078e00ff */
[----:B------:R-:W-:-:S02]  /*0500*/  LEA.HI R68, R0, 0x38, RZ, 0x1a ;  /* 0x0000003800447811 */ /* 0x000fc400078fd0ff */
[----:B------:R-:W-:Y:S02]  /*0510*/  ISETP.GT.U32.AND P1, PT, R6, R3, PT ;  /* 0x000000030600720c */ /* 0x000fe40003f24070 */
[----:B------:R-:W-:Y:S02]  /*0520*/  LOP3.LUT R4, R4, 0x1800, RZ, 0xc0, !PT ;  /* 0x0000180004047812 */ /* 0x000fe400078ec0ff */
[C---:B------:R-:W-:Y:S02]  /*0530*/  LEA.HI R67, R0.reuse, 0x48, RZ, 0x1a ;  /* 0x0000004800437811 */ /* 0x040fe400078fd0ff */
[C---:B------:R-:W-:Y:S01]  /*0540*/  LEA.HI R66, R0.reuse, 0x58, RZ, 0x1a ;  /* 0x0000005800427811 */ /* 0x040fe200078fd0ff */
[----:B------:R-:W-:Y:S01]  /*0550*/  IMAD R7, R7, 0x4, R4 ;  /* 0x0000000407077824 */ /* 0x000fe200078e0204 */
[C---:B------:R-:W-:Y:S02]  /*0560*/  LEA.HI R65, R0.reuse, 0x68, RZ, 0x1a ;  /* 0x0000006800417811 */ /* 0x040fe400078fd0ff */
[----:B------:R-:W-:-:S03]  /*0570*/  LEA.HI R63, R0, 0x78, RZ, 0x1a ;  /* 0x00000078003f7811 */ /* 0x000fc600078fd0ff */
[----:B------:R-:W-:Y:S02]  /*0580*/  @!P1 IMAD.IADD R3, R3, 0x1, -R6 ;  /* 0x0000000103039824 */ /* 0x000fe400078e0a06 */
[----:B------:R-:W-:Y:S01]  /*0590*/  @!P1 VIADD R2, R2, 0x1 ;  /* 0x0000000102029836 */ /* 0x000fe20000000000 */
[----:B------:R-:W-:Y:S02]  /*05a0*/  ISETP.NE.AND P1, PT, R8, RZ, PT ;  /* 0x000000ff0800720c */ /* 0x000fe40003f25270 */
[----:B------:R-:W-:Y:S02]  /*05b0*/  ISETP.GE.U32.AND P0, PT, R3, R6, PT ;  /* 0x000000060300720c */ /* 0x000fe40003f06070 */
[----:B------:R-:W-:-:S04]  /*05c0*/  LOP3.LUT R3, R9, R8, RZ, 0x3c, !PT ;  /* 0x0000000809037212 */ /* 0x000fc800078e3cff */
[----:B------:R-:W-:Y:S02]  /*05d0*/  ISETP.GE.AND P2, PT, R3, RZ, PT ;  /* 0x000000ff0300720c */ /* 0x000fe40003f46270 */
[----:B------:R-:W-:-:S04]  /*05e0*/  SHF.R.S32.HI R3, RZ, 0x5, R0 ;  /* 0x00000005ff037819 */ /* 0x000fc80000011400 */
[----:B------:R-:W-:Y:S01]  /*05f0*/  SGXT R3, R3, 0x1 ;  /* 0x000000010303781a */ /* 0x000fe20000000200 */
[----:B------:R-:W-:Y:S01]  /*0600*/  @P0 VIADD R2, R2, 0x1 ;  /* 0x0000000102020836 */ /* 0x000fe20000000000 */
[----:B------:R-:W-:Y:S02]  /*0610*/  PLOP3.LUT P0, PT, PT, PT, UP0, 0x80, 0x0 ;  /* 0x000000000000781c */ /* 0x000fe40003f0f008 */
[----:B------:R-:W-:Y:S01]  /*0620*/  LOP3.LUT R3, R3, 0x1040, RZ, 0xc0, !PT ;  /* 0x0000104003037812 */ /* 0x000fe200078ec0ff */
[----:B------:R-:W-:Y:S02]  /*0630*/  IMAD.MOV.U32 R20, RZ, RZ, R2 ;  /* 0x000000ffff147224 */ /* 0x000fe400078e0002 */
[----:B------:R-:W-:Y:S01]  /*0640*/  IMAD.SHL.U32 R2, R0, 0x20, RZ ;  /* 0x0000002000027824 */ /* 0x000fe200078e00ff */
[----:B------:R-:W-:Y:S01]  /*0650*/  LOP3.LUT R6, R3, 0x1c, R0, 0xf8, !PT ;  /* 0x0000001c03067812 */ /* 0x000fe200078ef800 */
[----:B------:R-:W-:Y:S01]  /*0660*/  @!P2 IMAD.MOV R20, RZ, RZ, -R20 ;  /* 0x000000ffff14a224 */ /* 0x000fe200078e0a14 */
[----:B------:R-:W-:-:S02]  /*0670*/  @!P1 LOP3.LUT R20, RZ, R8, RZ, 0x33, !PT ;  /* 0x00000008ff149212 */ /* 0x000fc400078e33ff */
[----:B------:R-:W-:-:S03]  /*0680*/  LOP3.LUT R2, R2, 0x60, RZ, 0xc0, !PT ;  /* 0x0000006002027812 */ /* 0x000fc600078ec0ff */
[----:B------:R-:W-:Y:S02]  /*0690*/  IMAD.MOV R5, RZ, RZ, -R20 ;  /* 0x000000ffff057224 */ /* 0x000fe400078e0a14 */
[----:B------:R-:W-:Y:S02]  /*06a0*/  IMAD.SHL.U32 R20, R20, 0x80, RZ ;  /* 0x0000008014147824 */ /* 0x000fe400078e00ff */
[----:B------:R-:W-:Y:S01]  /*06b0*/  IMAD R4, R8, R5, R9 ;  /* 0x0000000508047224 */ /* 0x000fe200078e0209 */
[----:B------:R-:W-:Y:S01]  /*06c0*/  LOP3.LUT R9, R0, 0x7f, RZ, 0xc0, !PT ;  /* 0x0000007f00097812 */ /* 0x000fe200078ec0ff */
[----:B------:R-:W-:Y:S01]  /*06d0*/  IMAD R5, R11, 0x4, R2 ;  /* 0x000000040b057824 */ /* 0x000fe200078e0202 */
[----:B------:R-:W-:Y:S01]  /*06e0*/  SHF.R.U32.HI R2, RZ, 0x2, R11 ;  /* 0x00000002ff027819 */ /* 0x000fe2000001160b */
[----:B------:R-:W-:Y:S01]  /*06f0*/  IMAD.IADD R21, R21, 0x1, R4 ;  /* 0x0000000115157824 */ /* 0x000fe200078e0204 */
[----:B------:R-:W-:Y:S02]  /*0700*/  SHF.R.U32.HI R11, RZ, 0x6, R0 ;  /* 0x00000006ff0b7819 */ /* 0x000fe40000011600 */
[----:B------:R-:W-:-:S02]  /*0710*/  LOP3.LUT R3, R6, R5, RZ, 0x3c, !PT ;  /* 0x0000000506037212 */ /* 0x000fc400078e3cff */
[----:B------:R-:W-:Y:S02]  /*0720*/  LOP3.LUT R6, R0, 0x3f, RZ, 0xc0, !PT ;  /* 0x0000003f00067812 */ /* 0x000fe400078ec0ff */
[----:B------:R-:W-:Y:S02]  /*0730*/  LOP3.LUT R2, R7, R2, RZ, 0x3c, !PT ;  /* 0x0000000207027212 */ /* 0x000fe400078e3cff */
[----:B------:R-:W-:Y:S01]  /*0740*/  SGXT.U32 R11, R11, 0x3 ;  /* 0x000000030b0b781a */ /* 0x000fe20000000000 */
[----:B------:R-:W-:Y:S01]  /*0750*/  IMAD R21, R21, 0x40, R6 ;  /* 0x0000004015157824 */ /* 0x000fe200078e0206 */
[----:B0-----:R-:W-:Y:S06]  /*0760*/  @!P0 BRA `(.L_x_0) ;  /* 0x00000040007c8947 */ /* 0x001fec0003800000 */
[----:B------:R-:W-:Y:S01]  /*0770*/  IABS R24, R40 ;  /* 0x0000002800187213 */ /* 0x000fe20000000000 */
[----:B------:R-:W-:Y:S01]  /*0780*/  IMAD.MOV.U32 R4, RZ, RZ, RZ ;  /* 0x000000ffff047224 */ /* 0x000fe200078e00ff */
[----:B------:R-:W-:Y:S01]  /*0790*/  IABS R7, R41 ;  /* 0x0000002900077213 */ /* 0x000fe20000000000 */
[----:B------:R-:W-:Y:S01]  /*07a0*/  ULDC UR21, c[0x0][0x240] ;  /* 0x0000900000157ab9 */ /* 0x000fe20000000800 */
[----:B------:R-:W0:Y:S01]  /*07b0*/  I2F.RP R10, R24 ;  /* 0x00000018000a7306 */ /* 0x000e220000209400 */
[----:B------:R-:W-:Y:S01]  /*07c0*/  IABS R16, R21 ;  /* 0x0000001500107213 */ /* 0x000fe20000000000 */
[----:B------:R-:W-:Y:S01]  /*07d0*/  ULDC.64 UR16, c[0x0][0x218] ;  /* 0x0000860000107ab9 */ /* 0x000fe20000000a00 */
[----:B------:R-:W-:Y:S01]  /*07e0*/  ISETP.GE.AND P5, PT, R21, RZ, PT ;  /* 0x000000ff1500720c */ /* 0x000fe20003fa6270 */
[----:B------:R-:W-:Y:S01]  /*07f0*/  ULDC UR22, c[0x0][0x234] ;  /* 0x00008d0000167ab9 */ /* 0x000fe20000000800 */
[----:B------:R-:W-:Y:S01]  /*0800*/  ISETP.NE.AND P1, PT, R40, RZ, PT ;  /* 0x000000ff2800720c */ /* 0x000fe20003f25270 */
[----:B------:R-:W-:Y:S01]  /*0810*/  ULDC.64 UR18, c[0x0][0x210] ;  /* 0x0000840000127ab9 */ /* 0x000fe20000000a00 */
[----:B------:R-:W-:Y:S01]  /*0820*/  ULDC UR59, c[0x0][0x230] ;  /* 0x00008c00003b7ab9 */ /* 0x000fe20000000800 */
[----:B------:R-:W1:Y:S08]  /*0830*/  I2F.RP R8, R7 ;  /* 0x0000000700087306 */ /* 0x000e700000209400 */
[----:B0-----:R-:W0:Y:S08]  /*0840*/  MUFU.RCP R10, R10 ;  /* 0x0000000a000a7308 */ /* 0x001e300000001000 */
[----:B-1----:R-:W1:Y:S01]  /*0850*/  MUFU.RCP R8, R8 ;  /* 0x0000000800087308 */ /* 0x002e620000001000 */
[----:B0-----:R-:W-:-:S07]  /*0860*/  VIADD R14, R10, 0xffffffe ;  /* 0x0ffffffe0a0e7836 */ /* 0x001fce0000000000 */
[----:B------:R0:W2:Y:S01]  /*0870*/  F2I.FTZ.U32.TRUNC.NTZ R5, R14 ;  /* 0x0000000e00057305 */ /* 0x0000a2000021f000 */
[----:B-1----:R-:W-:Y:S01]  /*0880*/  VIADD R12, R8, 0xffffffe ;  /* 0x0ffffffe080c7836 */ /* 0x002fe20000000000 */
[----:B------:R-:W-:-:S05]  /*0890*/  LEA.HI R8, R13, R20, RZ, 0x19 ;  /* 0x000000140d087211 */ /* 0x000fca00078fc8ff */
[C---:B------:R-:W-:Y:S02]  /*08a0*/  VIADD R10, R8.reuse, 0x7c ;  /* 0x0000007c080a7836 */ /* 0x040fe40000000000 */
[C---:B------:R-:W-:Y:S02]  /*08b0*/  VIADD R13, R8.reuse, 0x78 ;  /* 0x00000078080d7836 */ /* 0x040fe40000000000 */
[----:B------:R-:W-:Y:S01]  /*08c0*/  VIADD R23, R8, 0x70 ;  /* 0x0000007008177836 */ /* 0x000fe20000000000 */
[----:B0-----:R-:W-:Y:S01]  /*08d0*/  IABS R14, R10 ;  /* 0x0000000a000e7213 */ /* 0x001fe20000000000 */
[----:B--2---:R-:W-:Y:S01]  /*08e0*/  IMAD.MOV R15, RZ, RZ, -R5 ;  /* 0x000000ffff0f7224 */ /* 0x004fe200078e0a05 */
[----:B------:R-:W-:Y:S01]  /*08f0*/  ISETP.GE.AND P2, PT, R10, RZ, PT ;  /* 0x000000ff0a00720c */ /* 0x000fe20003f46270 */
[----:B------:R-:W-:Y:S02]  /*0900*/  VIADD R25, R8, 0x68 ;  /* 0x0000006808197836 */ /* 0x000fe40000000000 */
[----:B------:R-:W-:-:S02]  /*0910*/  IMAD R15, R15, R24, RZ ;  /* 0x000000180f0f7224 */ /* 0x000fc400078e02ff */
[C---:B------:R-:W-:Y:S02]  /*0920*/  VIADD R27, R8.reuse, 0x64 ;  /* 0x00000064081b7836 */ /* 0x040fe40000000000 */
[----:B------:R-:W-:Y:S02]  /*0930*/  IMAD.HI.U32 R4, R5, R15, R4 ;  /* 0x0000000f05047227 */ /* 0x000fe400078e0004 */
[----:B------:R-:W0:Y:S01]  /*0940*/  F2I.FTZ.U32.TRUNC.NTZ R5, R12 ;  /* 0x0000000c00057305 */ /* 0x000e22000021f000 */
[----:B------:R-:W-:Y:S01]  /*0950*/  IABS R26, R27 ;  /* 0x0000001b001a7213 */ /* 0x000fe20000000000 */
[----:B------:R-:W-:Y:S01]  /*0960*/  IMAD.MOV.U32 R15, RZ, RZ, R16 ;  /* 0x000000ffff0f7224 */ /* 0x000fe200078e0010 */
[----:B------:R-:W-:Y:S01]  /*0970*/  IABS R16, R13 ;  /* 0x0000000d00107213 */ /* 0x000fe20000000000 */
[----:B------:R-:W-:Y:S02]  /*0980*/  VIADD R28, R8, 0x60 ;  /* 0x00000060081c7836 */ /* 0x000fe40000000000 */
[----:B------:R-:W-:-:S04]  /*0990*/  IMAD.HI.U32 R4, R4, R15, RZ ;  /* 0x0000000f04047227 */ /* 0x000fc800078e00ff */
[----:B------:R-:W-:Y:S02]  /*09a0*/  IMAD.MOV R4, RZ, RZ, -R4 ;  /* 0x000000ffff047224 */ /* 0x000fe400078e0a04 */
[----:B------:R-:W-:Y:S02]  /*09b0*/  VIADD R31, R8, 0x50 ;  /* 0x00000050081f7836 */ /* 0x000fe40000000000 */
[----:B------:R-:W-:Y:S02]  /*09c0*/  IMAD R15, R24, R4, R15 ;  /* 0x00000004180f7224 */ /* 0x000fe400078e020f */
[----:B0-----:R-:W-:Y:S01]  /*09d0*/  IMAD.MOV R4, RZ, RZ, -R5 ;  /* 0x000000ffff047224 */ /* 0x001fe200078e0a05 */
[----:B------:R-:W-:Y:S01]  /*09e0*/  IABS R32, R31 ;  /* 0x0000001f00207213 */ /* 0x000fe20000000000 */
[----:B------:R-:W-:Y:S01]  /*09f0*/  VIADD R29, R8, 0x54 ;  /* 0x00000054081d7836 */ /* 0x000fe20000000000 */
[----:B------:R-:W-:Y:S01]  /*0a00*/  ISETP.GT.U32.AND P0, PT, R24, R15, PT ;  /* 0x0000000f1800720c */ /* 0x000fe20003f04070 */
[----:B------:R-:W-:-:S02]  /*0a10*/  IMAD R17, R4, R7, RZ ;  /* 0x0000000704117224 */ /* 0x000fc400078e02ff */
[----:B------:R-:W-:Y:S01]  /*0a20*/  IMAD.MOV.U32 R4, RZ, RZ, RZ ;  /* 0x000000ffff047224 */ /* 0x000fe200078e00ff */
[----:B------:R-:W-:Y:S01]  /*0a30*/  IABS R30, R29 ;  /* 0x0000001d001e7213 */ /* 0x000fe20000000000 */
[----:B------:R-:W-:Y:S02]  /*0a40*/  VIADD R33, R8, 0x4c ;  /* 0x0000004c08217836 */ /* 0x000fe40000000000 */
[----:B------:R-:W-:-:S04]  /*0a50*/  IMAD.HI.U32 R5, R5, R17, R4 ;  /* 0x0000001105057227 */ /* 0x000fc800078e0004 */
[----:B------:R-:W-:Y:S02]  /*0a60*/  VIADD R17, R8, 0x74 ;  /* 0x0000007408117836 */ /* 0x000fe40000000000 */
[----:B------:R-:W-:-:S03]  /*0a70*/  IMAD.HI.U32 R4, R5, R14, RZ ;  /* 0x0000000e05047227 */ /* 0x000fc600078e00ff */
[----:B------:R-:W-:Y:S01]  /*0a80*/  IABS R22, R17 ;  /* 0x0000001100167213 */ /* 0x000fe20000000000 */
[----:B------:R-:W-:Y:S01]  /*0a90*/  @!P0 IMAD.IADD R15, R15, 0x1, -R24 ;  /* 0x000000010f0f8824 */ /* 0x000fe200078e0a18 */
[----:B------:R-:W-:Y:S01]  /*0aa0*/  ISETP.GE.AND P6, PT, R17, RZ, PT ;  /* 0x000000ff1100720c */ /* 0x000fe20003fc6270 */
[----:B------:R-:W-:Y:S02]  /*0ab0*/  IMAD.MOV R4, RZ, RZ, -R4 ;  /* 0x000000ffff047224 */ /* 0x000fe400078e0a04 */
[----:B------:R-:W-:Y:S01]  /*0ac0*/  IMAD.HI.U32 R12, R5, R16, RZ ;  /* 0x00000010050c7227 */ /* 0x000fe200078e00ff */
[----:B------:R-:W-:-:S03]  /*0ad0*/  ISETP.GT.U32.AND P0, PT, R24, R15, PT ;  /* 0x0000000f1800720c */ /* 0x000fc60003f04070 */
[----:B------:R-:W-:Y:S02]  /*0ae0*/  IMAD R10, R7, R4, R14 ;  /* 0x00000004070a7224 */ /* 0x000fe400078e020e */
[----:B------:R-:W-:Y:S02]  /*0af0*/  IMAD.MOV R12, RZ, RZ, -R12 ;  /* 0x000000ffff0c7224 */ /* 0x000fe400078e0a0c */
[----:B------:R-:W-:Y:S01]  /*0b00*/  IMAD.HI.U32 R14, R5, R22, RZ ;  /* 0x00000016050e7227 */ /* 0x000fe200078e00ff */
[----:B------:R-:W-:-:S03]  /*0b10*/  ISETP.GT.U32.AND P3, PT, R7, R10, PT ;  /* 0x0000000a0700720c */ /* 0x000fc60003f64070 */
[----:B------:R-:W-:Y:S01]  /*0b20*/  IMAD R12, R7, R12, R16 ;  /* 0x0000000c070c7224 */ /* 0x000fe200078e0210 */
[----:B------:R-:W-:Y:S01]  /*0b30*/  IABS R16, R23 ;  /* 0x0000001700107213 */ /* 0x000fe20000000000 */
[----:B------:R-:W-:Y:S01]  /*0b40*/  @!P0 IMAD.IADD R15, R15, 0x1, -R24 ;  /* 0x000000010f0f8824 */ /* 0x000fe200078e0a18 */
[----:B------:R-:W-:Y:S01]  /*0b50*/  ISETP.GE.AND P0, PT, R13, RZ, PT ;  /* 0x000000ff0d00720c */ /* 0x000fe20003f06270 */
[----:B------:R-:W-:Y:S01]  /*0b60*/  IMAD.MOV R14, RZ, RZ, -R14 ;  /* 0x000000ffff0e7224 */ /* 0x000fe200078e0a0e */
[C---:B------:R-:W-:Y:S01]  /*0b70*/  ISETP.GT.U32.AND P4, PT, R7.reuse, R12, PT ;  /* 0x0000000c0700720c */ /* 0x040fe20003f84070 */
[----:B------:R-:W-:Y:S01]  /*0b80*/  IMAD.MOV.U32 R4, RZ, RZ, R15 ;  /* 0x000000ffff047224 */ /* 0x000fe200078e000f */
[----:B------:R-:W-:Y:S01]  /*0b90*/  IABS R24, R25 ;  /* 0x0000001900187213 */ /* 0x000fe20000000000 */
[----:B------:R-:W-:Y:S02]  /*0ba0*/  IMAD R14, R7, R14, R22 ;  /* 0x0000000e070e7224 */ /* 0x000fe400078e0216 */
[----:B------:R-:W-:-:S02]  /*0bb0*/  @!P3 IMAD.IADD R10, R10, 0x1, -R7 ;  /* 0x000000010a0ab824 */ /* 0x000fc400078e0a07 */
[----:B------:R-:W-:Y:S01]  /*0bc0*/  @!P5 IMAD.MOV R4, RZ, RZ, -R4 ;  /* 0x000000ffff04d224 */ /* 0x000fe200078e0a04 */
[----:B------:R-:W-:Y:S01]  /*0bd0*/  @!P1 LOP3.LUT R4, RZ, R40, RZ, 0x33, !PT ;  /* 0x00000028ff049212 */ /* 0x000fe200078e33ff */
[----:B------:R-:W-:Y:S01]  /*0be0*/  IMAD.HI.U32 R13, R5, R16, RZ ;  /* 0x00000010050d7227 */ /* 0x000fe200078e00ff */
[C---:B------:R-:W-:Y:S02]  /*0bf0*/  ISETP.GT.U32.AND P5, PT, R7.reuse, R10, PT ;  /* 0x0000000a0700720c */ /* 0x040fe40003fa4070 */
[----:B------:R-:W-:Y:S01]  /*0c00*/  ISETP.GT.U32.AND P1, PT, R7, R14, PT ;  /* 0x0000000e0700720c */ /* 0x000fe20003f24070 */
[----:B------:R-:W-:Y:S02]  /*0c10*/  IMAD.MOV R13, RZ, RZ, -R13 ;  /* 0x000000ffff0d7224 */ /* 0x000fe400078e0a0d */
[----:B------:R-:W-:Y:S01]  /*0c20*/  @!P4 IMAD.IADD R12, R12, 0x1, -R7 ;  /* 0x000000010c0cc824 */ /* 0x000fe200078e0a07 */
[----:B------:R-:W-:Y:S01]  /*0c30*/  ISETP.GE.AND P4, PT, R23, RZ, PT ;  /* 0x000000ff1700720c */ /* 0x000fe20003f86270 */
[----:B------:R-:W-:-:S02]  /*0c40*/  IMAD R16, R7, R13, R16 ;  /* 0x0000000d07107224 */ /* 0x000fc400078e0210 */
[----:B------:R-:W-:Y:S01]  /*0c50*/  VIADD R17, R8, 0x6c ;  /* 0x0000006c08117836 */ /* 0x000fe20000000000 */
[----:B------:R-:W-:Y:S01]  /*0c60*/  ISETP.GT.U32.AND P3, PT, R7, R12, PT ;  /* 0x0000000c0700720c */ /* 0x000fe20003f64070 */
[----:B------:R-:W-:-:S03]  /*0c70*/  IMAD.HI.U32 R15, R5, R24, RZ ;  /* 0x00000018050f7227 */ /* 0x000fc600078e00ff */
[----:B------:R-:W-:Y:S01]  /*0c80*/  IABS R22, R17 ;  /* 0x0000001100167213 */ /* 0x000fe20000000000 */
[--C-:B------:R-:W-:Y:S01]  /*0c90*/  @!P5 IMAD.IADD R10, R10, 0x1, -R7.reuse ;  /* 0x000000010a0ad824 */ /* 0x100fe200078e0a07 */
[----:B------:R-:W-:Y:S01]  /*0ca0*/  ISETP.GT.U32.AND P5, PT, R7, R16, PT ;  /* 0x000000100700720c */ /* 0x000fe20003fa4070 */
[----:B------:R-:W-:Y:S02]  /*0cb0*/  @!P1 IMAD.IADD R14, R14, 0x1, -R7 ;  /* 0x000000010e0e9824 */ /* 0x000fe400078e0a07 */
[----:B------:R-:W-:-:S03]  /*0cc0*/  IMAD.HI.U32 R13, R5, R22, RZ ;  /* 0x00000016050d7227 */ /* 0x000fc600078e00ff */
[----:B------:R-:W-:Y:S01]  /*0cd0*/  ISETP.GT.U32.AND P1, PT, R7, R14, PT ;  /* 0x0000000e0700720c */ /* 0x000fe20003f24070 */
[----:B------:R-:W-:Y:S01]  /*0ce0*/  @!P3 IMAD.IADD R12, R12, 0x1, -R7 ;  /* 0x000000010c0cb824 */ /* 0x000fe200078e0a07 */
[----:B------:R-:W-:Y:S01]  /*0cf0*/  ISETP.GE.AND P3, PT, R17, RZ, PT ;  /* 0x000000ff1100720c */ /* 0x000fe20003f66270 */
[----:B------:R-:W-:Y:S02]  /*0d00*/  IMAD.MOV R17, RZ, RZ, -R13 ;  /* 0x000000ffff117224 */ /* 0x000fe400078e0a0d */
[----:B------:R-:W-:Y:S02]  /*0d10*/  IMAD.MOV R23, RZ, RZ, -R15 ;  /* 0x000000ffff177224 */ /* 0x000fe400078e0a0f */
[----:B------:R-:W-:Y:S02]  /*0d20*/  @!P5 IMAD.IADD R16, R16, 0x1, -R7 ;  /* 0x000000011010d824 */ /* 0x000fe400078e0a07 */
[----:B------:R-:W-:-:S03]  /*0d30*/  IMAD.HI.U32 R13, R5, R26, RZ ;  /* 0x0000001a050d7227 */ /* 0x000fc600078e00ff */
[C---:B------:R-:W-:Y:S01]  /*0d40*/  ISETP.GT.U32.AND P5, PT, R7.reuse, R16, PT ;  /* 0x000000100700720c */ /* 0x040fe20003fa4070 */
[C---:B------:R-:W-:Y:S02]  /*0d50*/  IMAD R15, R7.reuse, R17, R22 ;  /* 0x00000011070f7224 */ /* 0x040fe400078e0216 */
[C---:B------:R-:W-:Y:S01]  /*0d60*/  IMAD R22, R7.reuse, R23, R24 ;  /* 0x0000001707167224 */ /* 0x040fe200078e0218 */
[----:B------:R-:W-:Y:S01]  /*0d70*/  IABS R24, R28 ;  /* 0x0000001c00187213 */ /* 0x000fe20000000000 */
[----:B------:R-:W-:Y:S02]  /*0d80*/  IMAD.MOV R13, RZ, RZ, -R13 ;  /* 0x000000ffff0d7224 */ /* 0x000fe400078e0a0d */
[----:B------:R-:W-:Y:S01]  /*0d90*/  @!P1 IMAD.IADD R14, R14, 0x1, -R7 ;  /* 0x000000010e0e9824 */ /* 0x000fe200078e0a07 */
[C---:B------:R-:W-:Y:S01]  /*0da0*/  ISETP.GT.U32.AND P1, PT, R7.reuse, R22, PT ;  /* 0x000000160700720c */ /* 0x040fe20003f24070 */
[----:B------:R-:W-:Y:S02]  /*0db0*/  IMAD R17, R7, R13, R26 ;  /* 0x0000000d07117224 */ /* 0x000fe400078e021a */
[----:B------:R-:W-:-:S02]  /*0dc0*/  IMAD.MOV.U32 R13, RZ, RZ, R12 ;  /* 0x000000ffff0d7224 */ /* 0x000fc400078e000c */
[----:B------:R-:W-:Y:S01]  /*0dd0*/  @!P2 IMAD.MOV R10, RZ, RZ, -R10 ;  /* 0x000000ffff0aa224 */ /* 0x000fe200078e0a0a */
[----:B------:R-:W-:Y:S01]  /*0de0*/  ISETP.GT.U32.AND P2, PT, R7, R15, PT ;  /* 0x0000000f0700720c */ /* 0x000fe20003f44070 */
[----:B------:R-:W-:Y:S01]  /*0df0*/  @!P0 IMAD.MOV R13, RZ, RZ, -R13 ;  /* 0x000000ffff0d8224 */ /* 0x000fe200078e0a0d */
[----:B------:R-:W-:Y:S01]  /*0e00*/  ISETP.GE.AND P0, PT, R25, RZ, PT ;  /* 0x000000ff1900720c */ /* 0x000fe20003f06270 */
[----:B------:R-:W-:Y:S02]  /*0e10*/  VIADD R25, R8, 0x5c ;  /* 0x0000005c08197836 */ /* 0x000fe40000000000 */
[--C-:B------:R-:W-:Y:S01]  /*0e20*/  @!P5 IMAD.IADD R16, R16, 0x1, -R7.reuse ;  /* 0x000000011010d824 */ /* 0x100fe200078e0a07 */
[----:B------:R-:W-:Y:S01]  /*0e30*/  ISETP.GE.AND P5, PT, R27, RZ, PT ;  /* 0x000000ff1b00720c */ /* 0x000fe20003fa6270 */
[----:B------:R-:W-:Y:S01]  /*0e40*/  IMAD.MOV.U32 R12, RZ, RZ, R14 ;  /* 0x000000ffff0c7224 */ /* 0x000fe200078e000e */
[----:B------:R-:W-:Y:S01]  /*0e50*/  IABS R26, R25 ;  /* 0x00000019001a7213 */ /* 0x000fe20000000000 */
[----:B------:R-:W-:-:S02]  /*0e60*/  @!P1 IMAD.IADD R22, R22, 0x1, -R7 ;  /* 0x0000000116169824 */ /* 0x000fc400078e0a07 */
[----:B------:R-:W-:Y:S02]  /*0e70*/  IMAD.MOV.U32 R14, RZ, RZ, R16 ;  /* 0x000000ffff0e7224 */ /* 0x000fe400078e0010 */
[----:B------:R-:W-:Y:S01]  /*0e80*/  @!P6 IMAD.MOV R12, RZ, RZ, -R12 ;  /* 0x000000ffff0ce224 */ /* 0x000fe200078e0a0c */
[C---:B------:R-:W-:Y:S01]  /*0e90*/  ISETP.GT.U32.AND P6, PT, R7.reuse, R17, PT ;  /* 0x000000110700720c */ /* 0x040fe20003fc4070 */
[----:B------:R-:W-:Y:S01]  /*0ea0*/  @!P4 IMAD.MOV R14, RZ, RZ, -R14 ;  /* 0x000000ffff0ec224 */ /* 0x000fe200078e0a0e */
[----:B------:R-:W-:Y:S01]  /*0eb0*/  ISETP.GT.U32.AND P4, PT, R7, R22, PT ;  /* 0x000000160700720c */ /* 0x000fe20003f84070 */
[----:B------:R-:W-:-:S04]  /*0ec0*/  IMAD.HI.U32 R23, R5, R24, RZ ;  /* 0x0000001805177227 */ /* 0x000fc800078e00ff */
[----:B------:R-:W-:-:S04]  /*0ed0*/  IMAD.HI.U32 R16, R5, R26, RZ ;  /* 0x0000001a05107227 */ /* 0x000fc800078e00ff */
[----:B------:R-:W-:Y:S02]  /*0ee0*/  IMAD.MOV R23, RZ, RZ, -R23 ;  /* 0x000000ffff177224 */ /* 0x000fe400078e0a17 */
[--C-:B------:R-:W-:Y:S01]  /*0ef0*/  @!P2 IMAD.IADD R15, R15, 0x1, -R7.reuse ;  /* 0x000000010f0fa824 */ /* 0x100fe200078e0a07 */
[----:B------:R-:W-:Y:S01]  /*0f00*/  ISETP.GE.AND P2, PT, R28, RZ, PT ;  /* 0x000000ff1c00720c */ /* 0x000fe20003f46270 */
[----:B------:R-:W-:Y:S02]  /*0f10*/  IMAD.MOV R16, RZ, RZ, -R16 ;  /* 0x000000ffff107224 */ /* 0x000fe400078e0a10 */
[C---:B------:R-:W-:Y:S01]  /*0f20*/  IMAD R24, R7.reuse, R23, R24 ;  /* 0x0000001707187224 */ /* 0x040fe200078e0218 */
[C---:B------:R-:W-:Y:S01]  /*0f30*/  ISETP.GT.U32.AND P1, PT, R7.reuse, R15, PT ;  /* 0x0000000f0700720c */ /* 0x040fe20003f24070 */
[----:B------:R-:W-:Y:S02]  /*0f40*/  IMAD R23, R7, R16, R26 ;  /* 0x0000001007177224 */ /* 0x000fe400078e021a */
[----:B------:R-:W-:-:S02]  /*0f50*/  @!P6 IMAD.IADD R17, R17, 0x1, -R7 ;  /* 0x000000011111e824 */ /* 0x000fc400078e0a07 */
[--C-:B------:R-:W-:Y:S01]  /*0f60*/  @!P4 IMAD.IADD R22, R22, 0x1, -R7.reuse ;  /* 0x000000011616c824 */ /* 0x100fe200078e0a07 */
[C---:B------:R-:W-:Y:S01]  /*0f70*/  ISETP.GT.U32.AND P4, PT, R7.reuse, R23, PT ;  /* 0x000000170700720c */ /* 0x040fe20003f84070 */
[C---:B------:R-:W-:Y:S01]  /*0f80*/  VIADD R27, R8.reuse, 0x58 ;  /* 0x00000058081b7836 */ /* 0x040fe20000000000 */
[----:B------:R-:W-:Y:S01]  /*0f90*/  ISETP.GT.U32.AND P6, PT, R7, R17, PT ;  /* 0x000000110700720c */ /* 0x000fe20003fc4070 */
[C---:B------:R-:W-:Y:S02]  /*0fa0*/  VIADD R35, R8.reuse, 0x48 ;  /* 0x0000004808237836 */ /* 0x040fe40000000000 */
[C---:B------:R-:W-:Y:S01]  /*0fb0*/  VIADD R37, R8.reuse, 0x38 ;  /* 0x0000003808257836 */ /* 0x040fe20000000000 */
[----:B------:R-:W-:Y:S01]  /*0fc0*/  IABS R28, R27 ;  /* 0x0000001b001c7213 */ /* 0x000fe20000000000 */
[----:B------:R-:W-:Y:S01]  /*0fd0*/  @!P1 IMAD.IADD R15, R15, 0x1, -R7 ;  /* 0x000000010f0f9824 */ /* 0x000fe200078e0a07 */
[----:B------:R-:W-:Y:S01]  /*0fe0*/  ISETP.GT.U32.AND P1, PT, R7, R24, PT ;  /* 0x000000180700720c */ /* 0x000fe20003f24070 */
[----:B------:R-:W-:Y:S01]  /*0ff0*/  VIADD R45, R8, 0x20 ;  /* 0x00000020082d7836 */ /* 0x000fe20000000000 */
[----:B------:R-:W-:Y:S01]  /*1000*/  IABS R36, R37 ;  /* 0x0000002500247213 */ /* 0x000fe20000000000 */
[----:B------:R-:W-:-:S02]  /*1010*/  @!P3 IMAD.MOV R15, RZ, RZ, -R15 ;  /* 0x000000ffff0fb224 */ /* 0x000fc400078e0a0f */
[--C-:B------:R-:W-:Y:S01]  /*1020*/  @!P4 IMAD.IADD R23, R23, 0x1, -R7.reuse ;  /* 0x000000011717c824 */ /* 0x100fe200078e0a07 */
[----:B------:R-:W-:Y:S01]  /*1030*/  IABS R44, R45 ;  /* 0x0000002d002c7213 */ /* 0x000fe20000000000 */
[----:B------:R-:W-:Y:S01]  /*1040*/  @!P6 IMAD.IADD R17, R17, 0x1, -R7 ;  /* 0x000000011111e824 */ /* 0x000fe200078e0a07 */
[----:B------:R-:W-:Y:S01]  /*1050*/  ISETP.GE.AND P6, PT, R25, RZ, PT ;  /* 0x000000ff1900720c */ /* 0x000fe20003fc6270 */
[----:B------:R-:W-:Y:S01]  /*1060*/  IMAD.HI.U32 R25, R5, R32, RZ ;  /* 0x0000002005197227 */ /* 0x000fe200078e00ff */
[----:B------:R-:W-:-:S03]  /*1070*/  ISETP.GT.U32.AND P3, PT, R7, R23, PT ;  /* 0x000000170700720c */ /* 0x000fc60003f64070 */
[----:B------:R-:W-:-:S04]  /*1080*/  IMAD.HI.U32 R16, R5, R28, RZ ;  /* 0x0000001c05107227 */ /* 0x000fc800078e00ff */
[----:B------:R-:W-:Y:S01]  /*1090*/  @!P1 IMAD.IADD R24, R24, 0x1, -R7 ;  /* 0x0000000118189824 */ /* 0x000fe200078e0a07 */
[----:B------:R-:W-:Y:S01]  /*10a0*/  ISETP.GE.AND P1, PT, R27, RZ, PT ;  /* 0x000000ff1b00720c */ /* 0x000fe20003f26270 */
[----:B------:R-:W-:Y:S02]  /*10b0*/  IMAD.MOV R25, RZ, RZ, -R25 ;  /* 0x000000ffff197224 */ /* 0x000fe400078e0a19 */
[----:B------:R-:W-:Y:S01]  /*10c0*/  IMAD.MOV R26, RZ, RZ, -R16 ;  /* 0x000000ffff1a7224 */ /* 0x000fe200078e0a10 */
[----:B------:R-:W-:Y:S01]  /*10d0*/  ISETP.GT.U32.AND P4, PT, R7, R24, PT ;  /* 0x000000180700720c */ /* 0x000fe20003f84070 */
[----:B------:R-:W-:-:S04]  /*10e0*/  IMAD.HI.U32 R16, R5, R30, RZ ;  /* 0x0000001e05107227 */ /* 0x000fc800078e00ff */
[C---:B------:R-:W-:Y:S01]  /*10f0*/  IMAD R25, R7.reuse, R25, R32 ;  /* 0x0000001907197224 */ /* 0x040fe200078e0220 */
[----:B------:R-:W-:Y:S01]  /*1100*/  IABS R32, R35 ;  /* 0x0000002300207213 */ /* 0x000fe20000000000 */
[----:B------:R-:W-:Y:S02]  /*1110*/  IMAD R26, R7, R26, R28 ;  /* 0x0000001a071a7224 */ /* 0x000fe400078e021c */
[----:B------:R-:W-:Y:S02]  /*1120*/  IMAD.MOV R28, RZ, RZ, -R16 ;  /* 0x000000ffff1c7224 */ /* 0x000fe400078e0a10 */
[----:B------:R-:W-:Y:S01]  /*1130*/  @!P3 IMAD.IADD R23, R23, 0x1, -R7 ;  /* 0x000000011717b824 */ /* 0x000fe200078e0a07 */
[C---:B------:R-:W-:Y:S01]  /*1140*/  ISETP.GT.U32.AND P3, PT, R7.reuse, R25, PT ;  /* 0x000000190700720c */ /* 0x040fe20003f64070 */
[----:B------:R-:W-:Y:S01]  /*1150*/  IMAD R28, R7, R28, R30 ;  /* 0x0000001c071c7224 */ /* 0x000fe200078e021e */
[----:B------:R-:W-:Y:S01]  /*1160*/  IABS R30, R33 ;  /* 0x00000021001e7213 */ /* 0x000fe20000000000 */
[----:B------:R-:W-:-:S02]  /*1170*/  IMAD.MOV.U32 R16, RZ, RZ, R22 ;  /* 0x000000ffff107224 */ /* 0x000fc400078e0016 */
[----:B------:R-:W-:Y:S01]  /*1180*/  @!P5 IMAD.MOV R17, RZ, RZ, -R17 ;  /* 0x000000ffff11d224 */ /* 0x000fe200078e0a11 */
[C---:B------:R-:W-:Y:S01]  /*1190*/  ISETP.GT.U32.AND P5, PT, R7.reuse, R28, PT ;  /* 0x0000001c0700720c */ /* 0x040fe20003fa4070 */
[----:B------:R-:W-:Y:S01]  /*11a0*/  @!P0 IMAD.MOV R16, RZ, RZ, -R16 ;  /* 0x000000ffff108224 */ /* 0x000fe200078e0a10 */
[----:B------:R-:W-:Y:S01]  /*11b0*/  ISETP.GT.U32.AND P0, PT, R7, R26, PT ;  /* 0x0000001a0700720c */ /* 0x000fe20003f04070 */
[--C-:B------:R-:W-:Y:S01]  /*11c0*/  @!P4 IMAD.IADD R24, R24, 0x1, -R7.reuse ;  /* 0x000000011818c824 */ /* 0x100fe200078e0a07 */
[----:B------:R-:W-:Y:S01]  /*11d0*/  ISETP.GE.AND P4, PT, R29, RZ, PT ;  /* 0x000000ff1d00720c */ /* 0x000fe20003f86270 */
[----:B------:R-:W-:Y:S02]  /*11e0*/  VIADD R29, R8, 0x44 ;  /* 0x00000044081d7836 */ /* 0x000fe40000000000 */
[----:B------:R-:W-:Y:S02]  /*11f0*/  IMAD.MOV.U32 R22, RZ, RZ, R24 ;  /* 0x000000ffff167224 */ /* 0x000fe400078e0018 */
[----:B------:R-:W-:Y:S01]  /*1200*/  @!P3 IMAD.IADD R25, R25, 0x1, -R7 ;  /* 0x000000011919b824 */ /* 0x000fe200078e0a07 */
[----:B------:R-:W-:Y:S01]  /*1210*/  IABS R34, R29 ;  /* 0x0000001d00227213 */ /* 0x000fe20000000000 */
[----:B------:R-:W-:-:S03]  /*1220*/  IMAD.HI.U32 R24, R5, R30, RZ ;  /* 0x0000001e05187227 */ /* 0x000fc600078e00ff */
[----:B------:R-:W-:Y:S01]  /*1230*/  ISETP.GT.U32.AND P3, PT, R7, R25, PT ;  /* 0x000000190700720c */ /* 0x000fe20003f64070 */
[----:B------:R-:W-:Y:S02]  /*1240*/  IMAD.MOV R27, RZ, RZ, -R24 ;  /* 0x000000ffff1b7224 */ /* 0x000fe400078e0a18 */
[----:B------:R-:W-:-:S04]  /*1250*/  IMAD.HI.U32 R24, R5, R32, RZ ;  /* 0x0000002005187227 */ /* 0x000fc800078e00ff */
[--C-:B------:R-:W-:Y:S02]  /*1260*/  @!P5 IMAD.IADD R28, R28, 0x1, -R7.reuse ;  /* 0x000000011c1cd824 */ /* 0x100fe400078e0a07 */
[----:B------:R-:W-:Y:S01]  /*1270*/  @!P0 IMAD.IADD R26, R26, 0x1, -R7 ;  /* 0x000000011a1a8824 */ /* 0x000fe200078e0a07 */
[----:B------:R-:W-:Y:S01]  /*1280*/  ISETP.GE.AND P0, PT, R31, RZ, PT ;  /* 0x000000ff1f00720c */ /* 0x000fe20003f06270 */
[----:B------:R-:W-:Y:S01]  /*1290*/  IMAD.MOV R24, RZ, RZ, -R24 ;  /* 0x000000ffff187224 */ /* 0x000fe200078e0a18 */
[C---:B------:R-:W-:Y:S01]  /*12a0*/  ISETP.GT.U32.AND P5, PT, R7.reuse, R28, PT ;  /* 0x0000001c0700720c */ /* 0x040fe20003fa4070 */
[----:B------:R-:W-:Y:S01]  /*12b0*/  @!P2 IMAD.MOV R22, RZ, RZ, -R22 ;  /* 0x000000ffff16a224 */ /* 0x000fe200078e0a16 */
[C---:B------:R-:W-:Y:S01]  /*12c0*/  ISETP.GT.U32.AND P2, PT, R7.reuse, R26, PT ;  /* 0x0000001a0700720c */ /* 0x040fe20003f44070 */
[C---:B------:R-:W-:Y:S02]  /*12d0*/  IMAD R27, R7.reuse, R27, R30 ;  /* 0x0000001b071b7224 */ /* 0x040fe400078e021e */
[----:B------:R-:W-:-:S02]  /*12e0*/  IMAD R30, R7, R24, R32 ;  /* 0x00000018071e7224 */ /* 0x000fc400078e0220 */
[----:B------:R-:W-:Y:S01]  /*12f0*/  @!P6 IMAD.MOV R23, RZ, RZ, -R23 ;  /* 0x000000ffff17e224 */ /* 0x000fe200078e0a17 */
[----:B------:R-:W-:Y:S01]  /*1300*/  ISETP.GT.U32.AND P6, PT, R7, R27, PT ;  /* 0x0000001b0700720c */ /* 0x000fe20003fc4070 */
[----:B------:R-:W-:Y:S01]  /*1310*/  @!P3 IMAD.IADD R25, R25, 0x1, -R7 ;  /* 0x000000011919b824 */ /* 0x000fe200078e0a07 */
[----:B------:R-:W-:Y:S01]  /*1320*/  ISETP.GT.U32.AND P3, PT, R7, R30, PT ;  /* 0x0000001e0700720c */ /* 0x000fe20003f64070 */
[----:B------:R-:W-:-:S04]  /*1330*/  IMAD.HI.U32 R24, R5, R34, RZ ;  /* 0x0000002205187227 */ /* 0x000fc800078e00ff */
[--C-:B------:R-:W-:Y:S01]  /*1340*/  @!P5 IMAD.IADD R28, R28, 0x1, -R7.reuse ;  /* 0x000000011c1cd824 */ /* 0x100fe200078e0a07 */
[----:B------:R-:W-:Y:S01]  /*1350*/  ISETP.GE.AND P5, PT, R35, RZ, PT ;  /* 0x000000ff2300720c */ /* 0x000fe20003fa6270 */
[--C-:B------:R-:W-:Y:S01]  /*1360*/  @!P2 IMAD.IADD R26, R26, 0x1, -R7.reuse ;  /* 0x000000011a1aa824 */ /* 0x100fe200078e0a07 */
[----:B------:R-:W-:Y:S01]  /*1370*/  ISETP.GE.AND P2, PT, R33, RZ, PT ;  /* 0x000000ff2100720c */ /* 0x000fe20003f46270 */
[C---:B------:R-:W-:Y:S02]  /*1380*/  VIADD R35, R8.reuse, 0x3c ;  /* 0x0000003c08237836 */ /* 0x040fe40000000000 */
[----:B------:R-:W-:Y:S02]  /*1390*/  VIADD R33, R8, 0x40 ;  /* 0x0000004008217836 */ /* 0x000fe40000000000 */
[----:B------:R-:W-:Y:S01]  /*13a0*/  IMAD.MOV R24, RZ, RZ, -R24 ;  /* 0x000000ffff187224 */ /* 0x000fe200078e0a18 */
[----:B------:R-:W-:Y:S01]  /*13b0*/  IABS R31, R35 ;  /* 0x00000023001f7213 */ /* 0x000fe20000000000 */
[--C-:B------:R-:W-:Y:S01]  /*13c0*/  @!P6 IMAD.IADD R27, R27, 0x1, -R7.reuse ;  /* 0x000000011b1be824 */ /* 0x100fe200078e0a07 */
[----:B------:R-:W-:Y:S01]  /*13d0*/  ISETP.GE.AND P6, PT, R29, RZ, PT ;  /* 0x000000ff1d00720c */ /* 0x000fe20003fc6270 */
[----:B------:R-:W-:Y:S01]  /*13e0*/  @!P3 IMAD.IADD R30, R30, 0x1, -R7 ;  /* 0x000000011e1eb824 */ /* 0x000fe200078e0a07 */
[----:B------:R-:W-:Y:S01]  /*13f0*/  IABS R32, R33 ;  /* 0x0000002100207213 */ /* 0x000fe20000000000 */
[----:B------:R-:W-:-:S02]  /*1400*/  IMAD R29, R7, R24, R34 ;  /* 0x00000018071d7224 */ /* 0x000fc400078e0222 */
[----:B------:R-:W-:Y:S01]  /*1410*/  IMAD.MOV.U32 R24, RZ, RZ, R28 ;  /* 0x000000ffff187224 */ /* 0x000fe200078e001c */
[----:B------:R-:W-:Y:S01]  /*1420*/  ISETP.GT.U32.AND P3, PT, R7, R30, PT ;  /* 0x0000001e0700720c */ /* 0x000fe20003f64070 */
[----:B------:R-:W-:Y:S02]  /*1430*/  IMAD.MOV.U32 R34, RZ, RZ, R31 ;  /* 0x000000ffff227224 */ /* 0x000fe400078e001f */
[----:B------:R-:W-:-:S04]  /*1440*/  IMAD.HI.U32 R31, R5, R32, RZ ;  /* 0x00000020051f7227 */ /* 0x000fc800078e00ff */
[----:B------:R-:W-:Y:S01]  /*1450*/  @!P4 IMAD.MOV R24, RZ, RZ, -R24 ;  /* 0x000000ffff18c224 */ /* 0x000fe200078e0a18 */
[----:B------:R-:W-:Y:S01]  /*1460*/  ISETP.GT.U32.AND P4, PT, R7, R29, PT ;  /* 0x0000001d0700720c */ /* 0x000fe20003f84070 */
[----:B------:R-:W-:Y:S02]  /*1470*/  IMAD.MOV R31, RZ, RZ, -R31 ;  /* 0x000000ffff1f7224 */ /* 0x000fe400078e0a1f */
[----:B------:R-:W-:-:S04]  /*1480*/  IMAD.HI.U32 R28, R5, R34, RZ ;  /* 0x00000022051c7227 */ /* 0x000fc800078e00ff */
[C---:B------:R-:W-:Y:S02]  /*1490*/  IMAD R32, R7.reuse, R31, R32 ;  /* 0x0000001f07207224 */ /* 0x040fe400078e0220 */
[--C-:B------:R-:W-:Y:S02]  /*14a0*/  @!P3 IMAD.IADD R30, R30, 0x1, -R7.reuse ;  /* 0x000000011e1eb824 */ /* 0x100fe400078e0a07 */
[----:B------:R-:W-:Y:S01]  /*14b0*/  @!P1 IMAD.MOV R26, RZ, RZ, -R26 ;  /* 0x000000ffff1a9224 */ /* 0x000fe200078e0a1a */
[C---:B------:R-:W-:Y:S01]  /*14c0*/  ISETP.GT.U32.AND P3, PT, R7.reuse, R32, PT ;  /* 0x000000200700720c */ /* 0x040fe20003f64070 */
[----:B------:R-:W-:Y:S01]  /*14d0*/  IMAD.MOV R28, RZ, RZ, -R28 ;  /* 0x000000ffff1c7224 */ /* 0x000fe200078e0a1c */
[----:B------:R-:W-:Y:S01]  /*14e0*/  ISETP.GT.U32.AND P1, PT, R7, R27, PT ;  /* 0x0000001b0700720c */ /* 0x000fe20003f24070 */
[----:B------:R-:W-:Y:S02]  /*14f0*/  @!P4 IMAD.IADD R29, R29, 0x1, -R7 ;  /* 0x000000011d1dc824 */ /* 0x000fe400078e0a07 */
[----:B------:R-:W-:-:S02]  /*1500*/  IMAD R31, R7, R28, R34 ;  /* 0x0000001c071f7224 */ /* 0x000fc400078e0222 */
[----:B------:R-:W-:Y:S01]  /*1510*/  IMAD.HI.U32 R28, R5, R36, RZ ;  /* 0x00000024051c7227 */ /* 0x000fe200078e00ff */
[----:B------:R-:W-:-:S03]  /*1520*/  ISETP.GT.U32.AND P4, PT, R7, R29, PT ;  /* 0x0000001d0700720c */ /* 0x000fc60003f84070 */
[----:B------:R-:W-:Y:S01]  /*1530*/  @!P0 IMAD.MOV R25, RZ, RZ, -R25 ;  /* 0x000000ffff198224 */ /* 0x000fe200078e0a19 */
[----:B------:R-:W-:Y:S01]  /*1540*/  ISETP.GE.AND P0, PT, R33, RZ, PT ;  /* 0x000000ff2100720c */ /* 0x000fe20003f06270 */
[----:B------:R-:W-:Y:S02]  /*1550*/  IMAD.MOV R34, RZ, RZ, -R28 ;  /* 0x000000ffff227224 */ /* 0x000fe400078e0a1c */
[----:B------:R-:W-:Y:S02]  /*1560*/  IMAD.MOV.U32 R28, RZ, RZ, R30 ;  /* 0x000000ffff1c7224 */ /* 0x000fe400078e001e */
[----:B------:R-:W-:Y:S02]  /*1570*/  VIADD R33, R8, 0x34 ;  /* 0x0000003408217836 */ /* 0x000fe40000000000 */
[--C-:B------:R-:W-:Y:S02]  /*1580*/  @!P3 IMAD.IADD R32, R32, 0x1, -R7.reuse ;  /* 0x000000012020b824 */ /* 0x100fe400078e0a07 */
[--C-:B------:R-:W-:Y:S01]  /*1590*/  @!P1 IMAD.IADD R27, R27, 0x1, -R7.reuse ;  /* 0x000000011b1b9824 */ /* 0x100fe200078e0a07 */
[----:B------:R-:W-:Y:S01]  /*15a0*/  ISETP.GE.AND P1, PT, R35, RZ, PT ;  /* 0x000000ff2300720c */ /* 0x000fe20003f26270 */
[----:B------:R-:W-:Y:S01]  /*15b0*/  @!P5 IMAD.MOV R28, RZ, RZ, -R28 ;  /* 0x000000ffff1cd224 */ /* 0x000fe200078e0a1c */
[C---:B------:R-:W-:Y:S01]  /*15c0*/  ISETP.GT.U32.AND P5, PT, R7.reuse, R31, PT ;  /* 0x0000001f0700720c */ /* 0x040fe20003fa4070 */
[C---:B------:R-:W-:Y:S01]  /*15d0*/  IMAD R34, R7.reuse, R34, R36 ;  /* 0x0000002207227224 */ /* 0x040fe200078e0224 */
[----:B------:R-:W-:Y:S01]  /*15e0*/  IABS R36, R33 ;  /* 0x0000002100247213 */ /* 0x000fe20000000000 */
[----:B------:R-:W-:Y:S01]  /*15f0*/  VIADD R35, R8, 0x30 ;  /* 0x0000003008237836 */ /* 0x000fe20000000000 */
[----:B------:R-:W-:Y:S01]  /*1600*/  ISETP.GT.U32.AND P3, PT, R7, R32, PT ;  /* 0x000000200700720c */ /* 0x000fe20003f64070 */
[----:B------:R-:W-:Y:S01]  /*1610*/  @!P4 IMAD.IADD R29, R29, 0x1, -R7 ;  /* 0x000000011d1dc824 */ /* 0x000fe200078e0a07 */
[----:B------:R-:W-:Y:S01]  /*1620*/  ISETP.GT.U32.AND P4, PT, R7, R34, PT ;  /* 0x000000220700720c */ /* 0x000fe20003f84070 */
[----:B------:R-:W-:Y:S01]  /*1630*/  IMAD.HI.U32 R30, R5, R36, RZ ;  /* 0x00000024051e7227 */ /* 0x000fe200078e00ff */
[----:B------:R-:W-:-:S03]  /*1640*/  IABS R38, R35 ;  /* 0x0000002300267213 */ /* 0x000fc60000000000 */
[----:B------:R-:W-:Y:S01]  /*1650*/  @!P6 IMAD.MOV R29, RZ, RZ, -R29 ;  /* 0x000000ffff1de224 */ /* 0x000fe200078e0a1d */
[----:B------:R-:W-:Y:S01]  /*1660*/  ISETP.GE.AND P6, PT, R33, RZ, PT ;  /* 0x000000ff2100720c */ /* 0x000fe20003fc6270 */
[----:B------:R-:W-:Y:S02]  /*1670*/  IMAD.MOV R33, RZ, RZ, -R30 ;  /* 0x000000ffff217224 */ /* 0x000fe400078e0a1e */
[----:B------:R-:W-:-:S04]  /*1680*/  IMAD.HI.U32 R30, R5, R38, RZ ;  /* 0x00000026051e7227 */ /* 0x000fc800078e00ff */
[--C-:B------:R-:W-:Y:S02]  /*1690*/  @!P5 IMAD.IADD R31, R31, 0x1, -R7.reuse ;  /* 0x000000011f1fd824 */ /* 0x100fe400078e0a07 */
[----:B------:R-:W-:Y:S02]  /*16a0*/  IMAD.MOV R30, RZ, RZ, -R30 ;  /* 0x000000ffff1e7224 */ /* 0x000fe400078e0a1e */
[----:B------:R-:W-:Y:S01]  /*16b0*/  @!P3 IMAD.IADD R32, R32, 0x1, -R7 ;  /* 0x000000012020b824 */ /* 0x000fe200078e0a07 */
[----:B------:R-:W-:Y:S01]  /*16c0*/  ISETP.GT.U32.AND P5, PT, R7, R31, PT ;  /* 0x0000001f0700720c */ /* 0x000fe20003fa4070 */
[----:B------:R-:W-:Y:S01]  /*16d0*/  @!P2 IMAD.MOV R27, RZ, RZ, -R27 ;  /* 0x000000ffff1ba224 */ /* 0x000fe200078e0a1b */
[----:B------:R-:W-:Y:S01]  /*16e0*/  ISETP.GE.AND P2, PT, R37, RZ, PT ;  /* 0x000000ff2500720c */ /* 0x000fe20003f46270 */
[----:B------:R-:W-:Y:S01]  /*16f0*/  IMAD R38, R7, R30, R38 ;  /* 0x0000001e07267224 */ /* 0x000fe200078e0226 */
[----:B------:R-:W-:Y:S01]  /*1700*/  ISETP.GE.AND P3, PT, R35, RZ, PT ;  /* 0x000000ff2300720c */ /* 0x000fe20003f66270 */
[----:B------:R-:W-:-:S02]  /*1710*/  VIADD R37, R8, 0x2c ;  /* 0x0000002c08257836 */ /* 0x000fc40000000000 */
[----:B------:R-:W-:Y:S02]  /*1720*/  IMAD.MOV.U32 R30, RZ, RZ, R32 ;  /* 0x000000ffff1e7224 */ /* 0x000fe400078e0020 */
[C---:B------:R-:W-:Y:S01]  /*1730*/  IMAD R36, R7.reuse, R33, R36 ;  /* 0x0000002107247224 */ /* 0x040fe200078e0224 */
[----:B------:R-:W-:Y:S01]  /*1740*/  IABS R40, R37 ;  /* 0x0000002500287213 */ /* 0x000fe20000000000 */
[----:B------:R-:W-:Y:S01]  /*1750*/  @!P0 IMAD.MOV R30, RZ, RZ, -R30 ;  /* 0x000000ffff1e8224 */ /* 0x000fe200078e0a1e */
[----:B------:R-:W-:Y:S01]  /*1760*/  ISETP.GT.U32.AND P0, PT, R7, R38, PT ;  /* 0x000000260700720c */ /* 0x000fe20003f04070 */
[----:B------:R-:W-:Y:S01]  /*1770*/  @!P5 IMAD.IADD R31, R31, 0x1, -R7 ;  /* 0x000000011f1fd824 */ /* 0x000fe200078e0a07 */
[----:B------:R-:W-:Y:S01]  /*1780*/  ISETP.GT.U32.AND P5, PT, R7, R36, PT ;  /* 0x000000240700720c */ /* 0x000fe20003fa4070 */
[----:B------:R-:W-:-:S04]  /*1790*/  IMAD.HI.U32 R33, R5, R40, RZ ;  /* 0x0000002805217227 */ /* 0x000fc800078e00ff */
[----:B------:R-:W-:Y:S02]  /*17a0*/  VIADD R35, R8, 0x28 ;  /* 0x0000002808237836 */ /* 0x000fe40000000000 */
[----:B------:R-:W-:Y:S02]  /*17b0*/  IMAD.MOV R33, RZ, RZ, -R33 ;  /* 0x000000ffff217224 */ /* 0x000fe400078e0a21 */
[--C-:B------:R-:W-:Y:S02]  /*17c0*/  @!P4 IMAD.IADD R34, R34, 0x1, -R7.reuse ;  /* 0x000000012222c824 */ /* 0x100fe400078e0a07 */
[C---:B------:R-:W-:Y:S01]  /*17d0*/  IMAD R32, R7.reuse, R33, R40 ;  /* 0x0000002107207224 */ /* 0x040fe200078e0228 */
[----:B------:R-:W-:Y:S01]  /*17e0*/  IABS R40, R35 ;  /* 0x0000002300287213 */ /* 0x000fe20000000000 */
[--C-:B------:R-:W-:Y:S01]  /*17f0*/  @!P0 IMAD.IADD R38, R38, 0x1, -R7.reuse ;  /* 0x0000000126268824 */ /* 0x100fe200078e0a07 */
[----:B------:R-:W-:Y:S01]  /*1800*/  ISETP.GT.U32.AND P4, PT, R7, R34, PT ;  /* 0x000000220700720c */ /* 0x000fe20003f84070 */
[----:B------:R-:W-:-:S02]  /*1810*/  @!P5 IMAD.IADD R36, R36, 0x1, -R7 ;  /* 0x000000012424d824 */ /* 0x000fc400078e0a07 */
[----:B------:R-:W-:Y:S01]  /*1820*/  IMAD.HI.U32 R33, R5, R40, RZ ;  /* 0x0000002805217227 */ /* 0x000fe200078e00ff */
[C---:B------:R-:W-:Y:S02]  /*1830*/  ISETP.GT.U32.AND P0, PT, R7.reuse, R38, PT ;  /* 0x000000260700720c */ /* 0x040fe40003f04070 */
[C---:B------:R-:W-:Y:S01]  /*1840*/  ISETP.GT.U32.AND P5, PT, R7.reuse, R36, PT ;  /* 0x000000240700720c */ /* 0x040fe20003fa4070 */
[----:B------:R-:W-:Y:S02]  /*1850*/  IMAD.MOV R33, RZ, RZ, -R33 ;  /* 0x000000ffff217224 */ /* 0x000fe400078e0a21 */
[----:B------:R-:W-:Y:S02]  /*1860*/  VIADD R43, R8, 0x24 ;  /* 0x00000024082b7836 */ /* 0x000fe40000000000 */
[----:B------:R-:W-:Y:S02]  /*1870*/  IMAD R40, R7, R33, R40 ;  /* 0x0000002107287224 */ /* 0x000fe400078e0228 */
[----:B------:R-:W-:Y:S01]  /*1880*/  @!P4 IMAD.IADD R34, R34, 0x1, -R7 ;  /* 0x000000012222c824 */ /* 0x000fe200078e0a07 */
[----:B------:R-:W-:Y:S01]  /*1890*/  ISETP.GE.AND P4, PT, R35, RZ, PT ;  /* 0x000000ff2300720c */ /* 0x000fe20003f86270 */
[----:B------:R-:W-:Y:S01]  /*18a0*/  IMAD.HI.U32 R35, R5, R44, RZ ;  /* 0x0000002c05237227 */ /* 0x000fe200078e00ff */
[----:B------:R-:W-:-:S03]  /*18b0*/  IABS R42, R43 ;  /* 0x0000002b002a7213 */ /* 0x000fc60000000000 */
[--C-:B------:R-:W-:Y:S01]  /*18c0*/  @!P0 IMAD.IADD R38, R38, 0x1, -R7.reuse ;  /* 0x0000000126268824 */ /* 0x100fe200078e0a07 */
[C---:B------:R-:W-:Y:S01]  /*18d0*/  ISETP.GT.U32.AND P0, PT, R7.reuse, R40, PT ;  /* 0x000000280700720c */ /* 0x040fe20003f04070 */
[----:B------:R-:W-:Y:S01]  /*18e0*/  @!P5 IMAD.IADD R36, R36, 0x1, -R7 ;  /* 0x000000012424d824 */ /* 0x000fe200078e0a07 */
[----:B------:R-:W-:Y:S01]  /*18f0*/  ISETP.GT.U32.AND P5, PT, R7, R32, PT ;  /* 0x000000200700720c */ /* 0x000fe20003fa4070 */
[----:B------:R-:W-:Y:S02]  /*1900*/  VIADD R49, R8, 0x18 ;  /* 0x0000001808317836 */ /* 0x000fe40000000000 */
[----:B------:R-:W-:Y:S02]  /*1910*/  IMAD.MOV R35, RZ, RZ, -R35 ;  /* 0x000000ffff237224 */ /* 0x000fe400078e0a23 */
[----:B------:R-:W-:Y:S01]  /*1920*/  IMAD.HI.U32 R33, R5, R42, RZ ;  /* 0x0000002a05217227 */ /* 0x000fe200078e00ff */
[----:B------:R-:W-:-:S03]  /*1930*/  IABS R48, R49 ;  /* 0x0000003100307213 */ /* 0x000fc60000000000 */
[C---:B------:R-:W-:Y:S02]  /*1940*/  IMAD R44, R7.reuse, R35, R44 ;  /* 0x00000023072c7224 */ /* 0x040fe400078e022c */
[--C-:B------:R-:W-:Y:S02]  /*1950*/  @!P0 IMAD.IADD R40, R40, 0x1, -R7.reuse ;  /* 0x0000000128288824 */ /* 0x100fe400078e0a07 */
[----:B------:R-:W-:Y:S02]  /*1960*/  @!P5 IMAD.IADD R32, R32, 0x1, -R7 ;  /* 0x000000012020d824 */ /* 0x000fe400078e0a07 */
[----:B------:R-:W-:Y:S01]  /*1970*/  VIADD R47, R8, 0x1c ;  /* 0x0000001c082f7836 */ /* 0x000fe20000000000 */
[C---:B------:R-:W-:Y:S01]  /*1980*/  ISETP.GT.U32.AND P0, PT, R7.reuse, R40, PT ;  /* 0x000000280700720c */ /* 0x040fe20003f04070 */
[----:B------:R-:W-:Y:S01]  /*1990*/  IMAD.MOV R33, RZ, RZ, -R33 ;  /* 0x000000ffff217224 */ /* 0x000fe200078e0a21 */
[----:B------:R-:W-:Y:S01]  /*19a0*/  ISETP.GT.U32.AND P5, PT, R7, R32, PT ;  /* 0x000000200700720c */ /* 0x000fe20003fa4070 */
[----:B------:R-:W-:Y:S01]  /*19b0*/  IMAD.HI.U32 R39, R5, R48, RZ ;  /* 0x0000003005277227 */ /* 0x000fe200078e00ff */
[----:B------:R-:W-:-:S03]  /*19c0*/  IABS R46, R47 ;  /* 0x0000002f002e7213 */ /* 0x000fc60000000000 */
[----:B------:R-:W-:Y:S02]  /*19d0*/  IMAD R42, R7, R33, R42 ;  /* 0x00000021072a7224 */ /* 0x000fe400078e022a */
[----:B------:R-:W-:Y:S02]  /*19e0*/  IMAD.MOV R39, RZ, RZ, -R39 ;  /* 0x000000ffff277224 */ /* 0x000fe400078e0a27 */
[----:B------:R-:W-:Y:S01]  /*19f0*/  @!P1 IMAD.MOV R31, RZ, RZ, -R31 ;  /* 0x000000ffff1f9224 */ /* 0x000fe200078e0a1f */
[----:B------:R-:W-:Y:S01]  /*1a00*/  ISETP.GE.AND P1, PT, R37, RZ, PT ;  /* 0x000000ff2500720c */ /* 0x000fe20003f26270 */
[--C-:B------:R-:W-:Y:S01]  /*1a10*/  @!P0 IMAD.IADD R40, R40, 0x1, -R7.reuse ;  /* 0x0000000128288824 */ /* 0x100fe200078e0a07 */
[C---:B------:R-:W-:Y:S01]  /*1a20*/  ISETP.GT.U32.AND P0, PT, R7.reuse, R44, PT ;  /* 0x0000002c0700720c */ /* 0x040fe20003f04070 */
[----:B------:R-:W-:Y:S01]  /*1a30*/  @!P5 IMAD.IADD R32, R32, 0x1, -R7 ;  /* 0x000000012020d824 */ /* 0x000fe200078e0a07 */
[----:B------:R-:W-:Y:S01]  /*1a40*/  ISETP.GT.U32.AND P5, PT, R7, R42, PT ;  /* 0x0000002a0700720c */ /* 0x000fe20003fa4070 */
[----:B------:R-:W-:-:S04]  /*1a50*/  IMAD.HI.U32 R37, R5, R46, RZ ;  /* 0x0000002e05257227 */ /* 0x000fc800078e00ff */
[C---:B------:R-:W-:Y:S02]  /*1a60*/  IMAD R48, R7.reuse, R39, R48 ;  /* 0x0000002707307224 */ /* 0x040fe400078e0230 */
[----:B------:R-:W-:Y:S02]  /*1a70*/  VIADD R51, R8, 0x14 ;  /* 0x0000001408337836 */ /* 0x000fe40000000000 */
[----:B------:R-:W-:Y:S02]  /*1a80*/  IMAD.MOV R37, RZ, RZ, -R37 ;  /* 0x000000ffff257224 */ /* 0x000fe400078e0a25 */
[----:B------:R-:W-:Y:S01]  /*1a90*/  @!P0 IMAD.IADD R44, R44, 0x1, -R7 ;  /* 0x000000012c2c8824 */ /* 0x000fe200078e0a07 */
[----:B------:R-:W-:Y:S01]  /*1aa0*/  IABS R50, R51 ;  /* 0x0000003300327213 */ /* 0x000fe20000000000 */
[----:B------:R-:W-:Y:S01]  /*1ab0*/  VIADD R53, R8, 0x10 ;  /* 0x0000001008357836 */ /* 0x000fe20000000000 */
[C---:B------:R-:W-:Y:S01]  /*1ac0*/  ISETP.GT.U32.AND P0, PT, R7.reuse, R48, PT ;  /* 0x000000300700720c */ /* 0x040fe20003f04070 */
[----:B------:R-:W-:-:S02]  /*1ad0*/  IMAD R46, R7, R37, R46 ;  /* 0x00000025072e7224 */ /* 0x000fc400078e022e */
[C---:B------:R-:W-:Y:S01]  /*1ae0*/  VIADD R55, R8.reuse, 0xc ;  /* 0x0000000c08377836 */ /* 0x040fe20000000000 */
[----:B------:R-:W-:Y:S01]  /*1af0*/  IABS R52, R53 ;  /* 0x0000003500347213 */ /* 0x000fe20000000000 */
[C---:B------:R-:W-:Y:S02]  /*1b00*/  VIADD R57, R8.reuse, 0x8 ;  /* 0x0000000808397836 */ /* 0x040fe40000000000 */
[----:B------:R-:W-:Y:S01]  /*1b10*/  IMAD.HI.U32 R33, R5, R50, RZ ;  /* 0x0000003205217227 */ /* 0x000fe200078e00ff */
[----:B------:R-:W-:Y:S02]  /*1b20*/  IABS R54, R55 ;  /* 0x0000003700367213 */ /* 0x000fe40000000000 */
[----:B------:R-:W-:Y:S01]  /*1b30*/  IABS R56, R57 ;  /* 0x0000003900387213 */ /* 0x000fe20000000000 */
[----:B------:R-:W-:Y:S02]  /*1b40*/  VIADD R59, R8, 0x4 ;  /* 0x00000004083b7836 */ /* 0x000fe40000000000 */
[----:B------:R-:W-:Y:S01]  /*1b50*/  @!P5 IMAD.IADD R42, R42, 0x1, -R7 ;  /* 0x000000012a2ad824 */ /* 0x000fe200078e0a07 */
[----:B------:R-:W-:Y:S01]  /*1b60*/  ISETP.GT.U32.AND P5, PT, R7, R46, PT ;  /* 0x0000002e0700720c */ /* 0x000fe20003fa4070 */
[----:B------:R-:W-:Y:S01]  /*1b70*/  IMAD.MOV R35, RZ, RZ, -R33 ;  /* 0x000000ffff237224 */ /* 0x000fe200078e0a21 */
[----:B------:R-:W-:Y:S01]  /*1b80*/  IABS R58, R59 ;  /* 0x0000003b003a7213 */ /* 0x000fe20000000000 */
[----:B------:R-:W-:-:S04]  /*1b90*/  IMAD.HI.U32 R33, R5, R52, RZ ;  /* 0x0000003405217227 */ /* 0x000fc800078e00ff */
[C---:B------:R-:W-:Y:S02]  /*1ba0*/  IMAD R50, R7.reuse, R35, R50 ;  /* 0x0000002307327224 */ /* 0x040fe400078e0232 */
[----:B------:R-:W-:Y:S01]  /*1bb0*/  @!P0 IMAD.IADD R48, R48, 0x1, -R7 ;  /* 0x0000000130308824 */ /* 0x000fe200078e0a07 */
[----:B------:R-:W-:Y:S01]  /*1bc0*/  ISETP.GT.U32.AND P0, PT, R7, R42, PT ;  /* 0x0000002a0700720c */ /* 0x000fe20003f04070 */
[----:B------:R-:W-:-:S04]  /*1bd0*/  IMAD.HI.U32 R35, R5, R54, RZ ;  /* 0x0000003605237227 */ /* 0x000fc800078e00ff */
[----:B------:R-:W-:Y:S02]  /*1be0*/  IMAD.MOV R39, RZ, RZ, -R33 ;  /* 0x000000ffff277224 */ /* 0x000fe400078e0a21 */
[----:B------:R-:W-:-:S04]  /*1bf0*/  IMAD.HI.U32 R33, R5, R56, RZ ;  /* 0x0000003805217227 */ /* 0x000fc800078e00ff */
[----:B------:R-:W-:-:S04]  /*1c00*/  IMAD.HI.U32 R37, R5, R58, RZ ;  /* 0x0000003a05257227 */ /* 0x000fc800078e00ff */
[----:B------:R-:W-:Y:S01]  /*1c10*/  @!P2 IMAD.MOV R34, RZ, RZ, -R34 ;  /* 0x000000ffff22a224 */ /* 0x000fe200078e0a22 */
[C---:B------:R-:W-:Y:S01]  /*1c20*/  ISETP.GT.U32.AND P2, PT, R7.reuse, R44, PT ;  /* 0x0000002c0700720c */ /* 0x040fe20003f44070 */
[----:B------:R-:W-:Y:S02]  /*1c30*/  IMAD.MOV R35, RZ, RZ, -R35 ;  /* 0x000000ffff237224 */ /* 0x000fe400078e0a23 */
[C---:B------:R-:W-:Y:S01]  /*1c40*/  IMAD R52, R7.reuse, R39, R52 ;  /* 0x0000002707347224 */ /* 0x040fe200078e0234 */
[----:B------:R-:W-:Y:S01]  /*1c50*/  IABS R39, R8 ;  /* 0x0000000800277213 */ /* 0x000fe20000000000 */
[----:B------:R-:W-:Y:S02]  /*1c60*/  IMAD.MOV R33, RZ, RZ, -R33 ;  /* 0x000000ffff217224 */ /* 0x000fe400078e0a21 */
[----:B------:R-:W-:Y:S02]  /*1c70*/  IMAD.MOV R37, RZ, RZ, -R37 ;  /* 0x000000ffff257224 */ /* 0x000fe400078e0a25 */
[----:B------:R-:W-:Y:S01]  /*1c80*/  @!P5 IMAD.IADD R46, R46, 0x1, -R7 ;  /* 0x000000012e2ed824 */ /* 0x000fe200078e0a07 */
[----:B------:R-:W-:Y:S01]  /*1c90*/  ISETP.GE.AND P5, PT, R8, RZ, PT ;  /* 0x000000ff0800720c */ /* 0x000fe20003fa6270 */
[----:B------:R-:W-:-:S02]  /*1ca0*/  IMAD R8, R7, R35, R54 ;  /* 0x0000002307087224 */ /* 0x000fc400078e0236 */
[C---:B------:R-:W-:Y:S02]  /*1cb0*/  IMAD R54, R7.reuse, R33, R56 ;  /* 0x0000002107367224 */ /* 0x040fe400078e0238 */
[----:B------:R-:W-:Y:S01]  /*1cc0*/  @!P6 IMAD.MOV R36, RZ, RZ, -R36 ;  /* 0x000000ffff24e224 */ /* 0x000fe200078e0a24 */
[C---:B------:R-:W-:Y:S01]  /*1cd0*/  ISETP.GT.U32.AND P6, PT, R7.reuse, R48, PT ;  /* 0x000000300700720c */ /* 0x040fe20003fc4070 */
[C---:B------:R-:W-:Y:S02]  /*1ce0*/  IMAD R56, R7.reuse, R37, R58 ;  /* 0x0000002507387224 */ /* 0x040fe400078e023a */
[----:B------:R-:W-:Y:S02]  /*1cf0*/  IMAD.MOV.U32 R58, RZ, RZ, R39 ;  /* 0x000000ffff3a7224 */ /* 0x000fe400078e0027 */
[----:B------:R-:W-:Y:S01]  /*1d00*/  @!P3 IMAD.MOV R38, RZ, RZ, -R38 ;  /* 0x000000ffff26b224 */ /* 0x000fe200078e0a26 */
[C---:B------:R-:W-:Y:S01]  /*1d10*/  ISETP.GT.U32.AND P3, PT, R7.reuse, R46, PT ;  /* 0x0000002e0700720c */ /* 0x040fe20003f64070 */
[----:B------:R-:W-:Y:S01]  /*1d20*/  @!P1 IMAD.MOV R32, RZ, RZ, -R32 ;  /* 0x000000ffff209224 */ /* 0x000fe200078e0a20 */
[C---:B------:R-:W-:Y:S01]  /*1d30*/  ISETP.GT.U32.AND P1, PT, R7.reuse, R50, PT ;  /* 0x000000320700720c */ /* 0x040fe20003f24070 */
[----:B------:R-:W-:Y:S01]  /*1d40*/  @!P4 IMAD.MOV R40, RZ, RZ, -R40 ;  /* 0x000000ffff28c224 */ /* 0x000fe200078e0a28 */
[C---:B------:R-:W-:Y:S01]  /*1d50*/  ISETP.GT.U32.AND P4, PT, R7.reuse, R52, PT ;  /* 0x000000340700720c */ /* 0x040fe20003f84070 */
[----:B------:R-:W-:Y:S01]  /*1d60*/  @!P0 IMAD.IADD R42, R42, 0x1, -R7 ;  /* 0x000000012a2a8824 */ /* 0x000fe200078e0a07 */
[----:B------:R-:W-:Y:S01]  /*1d70*/  ISETP.GT.U32.AND P0, PT, R7, R8, PT ;  /* 0x000000080700720c */ /* 0x000fe20003f04070 */
[----:B------:R-:W-:-:S04]  /*1d80*/  IMAD.HI.U32 R5, R5, R58, RZ ;  /* 0x0000003a05057227 */ /* 0x000fc800078e00ff */
[----:B------:R-:W-:Y:S01]  /*1d90*/  @!P2 IMAD.IADD R44, R44, 0x1, -R7 ;  /* 0x000000012c2ca824 */ /* 0x000fe200078e0a07 */
[C---:B------:R-:W-:Y:S01]  /*1da0*/  ISETP.GT.U32.AND P2, PT, R7.reuse, R54, PT ;  /* 0x000000360700720c */ /* 0x040fe20003f44070 */
[----:B------:R-:W-:Y:S02]  /*1db0*/  IMAD.MOV R5, RZ, RZ, -R5 ;  /* 0x000000ffff057224 */ /* 0x000fe400078e0a05 */
[--C-:B------:R-:W-:Y:S01]  /*1dc0*/  @!P6 IMAD.IADD R48, R48, 0x1, -R7.reuse ;  /* 0x000000013030e824 */ /* 0x100fe200078e0a07 */
[C---:B------:R-:W-:Y:S01]  /*1dd0*/  ISETP.GT.U32.AND P6, PT, R7.reuse, R56, PT ;  /* 0x000000380700720c */ /* 0x040fe20003fc4070 */
[----:B------:R-:W-:Y:S01]  /*1de0*/  IMAD R58, R7, R5, R58 ;  /* 0x00000005073a7224 */ /* 0x000fe200078e023a */
[----:B------:R-:W-:Y:S01]  /*1df0*/  SHF.R.U32.HI R5, RZ, 0x5, R0 ;  /* 0x00000005ff057819 */ /* 0x000fe20000011600 */
[--C-:B------:R-:W-:Y:S01]  /*1e00*/  @!P3 IMAD.IADD R46, R46, 0x1, -R7.reuse ;  /* 0x000000012e2eb824 */ /* 0x100fe200078e0a07 */
[----:B------:R-:W-:Y:S01]  /*1e10*/  ISETP.GE.AND P3, PT, R43, RZ, PT ;  /* 0x000000ff2b00720c */ /* 0x000fe20003f66270 */
[--C-:B------:R-:W-:Y:S01]  /*1e20*/  @!P1 IMAD.IADD R50, R50, 0x1, -R7.reuse ;  /* 0x0000000132329824 */ /* 0x100fe200078e0a07 */
[----:B------:R-:W-:Y:S01]  /*1e30*/  ISETP.GE.AND P1, PT, R45, RZ, PT ;  /* 0x000000ff2d00720c */ /* 0x000fe20003f26270 */
[--C-:B------:R-:W-:Y:S01]  /*1e40*/  @!P4 IMAD.IADD R52, R52, 0x1, -R7.reuse ;  /* 0x000000013434c824 */ /* 0x100fe200078e0a07 */
[----:B------:R-:W-:Y:S01]  /*1e50*/  ISETP.GE.AND P4, PT, R47, RZ, PT ;  /* 0x000000ff2f00720c */ /* 0x000fe20003f86270 */
[--C-:B------:R-:W-:Y:S01]  /*1e60*/  @!P0 IMAD.IADD R8, R8, 0x1, -R7.reuse ;  /* 0x0000000108088824 */ /* 0x100fe200078e0a07 */
[----:B------:R-:W-:Y:S01]  /*1e70*/  ISETP.GT.U32.AND P0, PT, R7, R58, PT ;  /* 0x0000003a0700720c */ /* 0x000fe20003f04070 */
[--C-:B------:R-:W-:Y:S01]  /*1e80*/  @!P2 IMAD.IADD R54, R54, 0x1, -R7.reuse ;  /* 0x000000013636a824 */ /* 0x100fe200078e0a07 */
[----:B------:R-:W-:Y:S01]  /*1e90*/  ISETP.GE.AND P2, PT, R49, RZ, PT ;  /* 0x000000ff3100720c */ /* 0x000fe20003f46270 */
[--C-:B------:R-:W-:Y:S01]  /*1ea0*/  @!P6 IMAD.IADD R56, R56, 0x1, -R7.reuse ;  /* 0x000000013838e824 */ /* 0x100fe200078e0a07 */
[----:B------:R-:W-:Y:S01]  /*1eb0*/  ISETP.GT.U32.AND P6, PT, R7, R8, PT ;  /* 0x000000080700720c */ /* 0x000fe20003fc4070 */
[----:B------:R-:W-:Y:S01]  /*1ec0*/  IMAD R4, R4, UR22, RZ ;  /* 0x0000001604047c24 */ /* 0x000fe2000f8e02ff */
[----:B------:R-:W-:Y:S01]  /*1ed0*/  R2UR UR4, R5 ;  /* 0x00000000050472ca */ /* 0x000fe200000e0000 */
[----:B------:R-:W-:Y:S01]  /*1ee0*/  @!P3 IMAD.MOV R42, RZ, RZ, -R42 ;  /* 0x000000ffff2ab224 */ /* 0x000fe200078e0a2a */
[C---:B------:R-:W-:Y:S01]  /*1ef0*/  ISETP.GT.U32.AND P3, PT, R7.reuse, R50, PT ;  /* 0x000000320700720c */ /* 0x040fe20003f64070 */
[----:B------:R-:W-:Y:S01]  /*1f00*/  @!P1 IMAD.MOV R44, RZ, RZ, -R44 ;  /* 0x000000ffff2c9224 */ /* 0x000fe200078e0a2c */
[C---:B------:R-:W-:Y:S01]  /*1f10*/  ISETP.GT.U32.AND P1, PT, R7.reuse, R52, PT ;  /* 0x000000340700720c */ /* 0x040fe20003f24070 */
[----:B------:R-:W-:Y:S01]  /*1f20*/  @!P4 IMAD.MOV R46, RZ, RZ, -R46 ;  /* 0x000000ffff2ec224 */ /* 0x000fe200078e0a2e */
[C---:B------:R-:W-:Y:S01]  /*1f30*/  ISETP.GT.U32.AND P4, PT, R7.reuse, R56, PT ;  /* 0x000000380700720c */ /* 0x040fe20003f84070 */
[--C-:B------:R-:W-:Y:S01]  /*1f40*/  @!P0 IMAD.IADD R58, R58, 0x1, -R7.reuse ;  /* 0x000000013a3a8824 */ /* 0x100fe200078e0a07 */
[C---:B------:R-:W-:Y:S01]  /*1f50*/  ISETP.GT.U32.AND P0, PT, R7.reuse, R54, PT ;  /* 0x000000360700720c */ /* 0x040fe20003f04070 */
[----:B------:R-:W-:Y:S01]  /*1f60*/  @!P2 IMAD.MOV R48, RZ, RZ, -R48 ;  /* 0x000000ffff30a224 */ /* 0x000fe200078e0a30 */
[----:B------:R-:W-:Y:S01]  /*1f70*/  ULDC UR22, c[0x0][0x23c] ;  /* 0x00008f0000167ab9 */ /* 0x000fe20000000800 */
[--C-:B------:R-:W-:Y:S01]  /*1f80*/  @!P6 IMAD.IADD R8, R8, 0x1, -R7.reuse ;  /* 0x000000010808e824 */ /* 0x100fe200078e0a07 */
[----:B------:R-:W-:Y:S01]  /*1f90*/  ISETP.GT.U32.AND P2, PT, R7, R58, PT ;  /* 0x0000003a0700720c */ /* 0x000fe20003f44070 */
[----:B------:R-:W-:Y:S01]  /*1fa0*/  IMAD.U32 R33, RZ, RZ, UR4 ;  /* 0x00000004ff217e24 */ /* 0x000fe2000f8e00ff */
[----:B------:R-:W-:Y:S01]  /*1fb0*/  ISETP.GE.AND P6, PT, R55, RZ, PT ;  /* 0x000000ff3700720c */ /* 0x000fe20003fc6270 */
[--C-:B------:R-:W-:Y:S01]  /*1fc0*/  @!P3 IMAD.IADD R50, R50, 0x1, -R7.reuse ;  /* 0x000000013232b824 */ /* 0x100fe200078e0a07 */
[----:B------:R-:W-:Y:S01]  /*1fd0*/  ISETP.GE.AND P3, PT, R51, RZ, PT ;  /* 0x000000ff3300720c */ /* 0x000fe20003f66270 */
[--C-:B------:R-:W-:Y:S01]  /*1fe0*/  @!P1 IMAD.IADD R52, R52, 0x1, -R7.reuse ;  /* 0x0000000134349824 */ /* 0x100fe200078e0a07 */
[----:B------:R-:W-:Y:S01]  /*1ff0*/  ISETP.GE.AND P1, PT, R53, RZ, PT ;  /* 0x000000ff3500720c */ /* 0x000fe20003f26270 */
[--C-:B------:R-:W-:Y:S01]  /*2000*/  @!P4 IMAD.IADD R56, R56, 0x1, -R7.reuse ;  /* 0x000000013838c824 */ /* 0x100fe200078e0a07 */
[----:B------:R-:W-:Y:S01]  /*2010*/  ISETP.GE.AND P4, PT, R59, RZ, PT ;  /* 0x000000ff3b00720c */ /* 0x000fe20003f86270 */
[--C-:B------:R-:W-:Y:S01]  /*2020*/  @!P0 IMAD.IADD R54, R54, 0x1, -R7.reuse ;  /* 0x0000000136368824 */ /* 0x100fe200078e0a07 */
[----:B------:R-:W-:Y:S01]  /*2030*/  ISETP.GE.AND P0, PT, R57, RZ, PT ;  /* 0x000000ff3900720c */ /* 0x000fe20003f06270 */
[----:B------:R-:W-:Y:S01]  /*2040*/  IMAD.SHL.U32 R33, R0, 0x10, RZ ;  /* 0x0000001000217824 */ /* 0x000fe200078e00ff */
[----:B------:R-:W-:Y:S01]  /*2050*/  USHF.L.U32 UR60, UR22, 0x7, URZ ;  /* 0x00000007163c7899 */ /* 0x000fe2000800063f */
[----:B------:R-:W-:Y:S01]  /*2060*/  @!P2 IMAD.IADD R58, R58, 0x1, -R7 ;  /* 0x000000013a3aa824 */ /* 0x000fe200078e0a07 */
[----:B------:R-:W-:Y:S01]  /*2070*/  ISETP.NE.AND P2, PT, R41, RZ, PT ;  /* 0x000000ff2900720c */ /* 0x000fe20003f45270 */
[----:B------:R-:W-:Y:S01]  /*2080*/  @!P6 IMAD.MOV R8, RZ, RZ, -R8 ;  /* 0x000000ffff08e224 */ /* 0x000fe200078e0a08 */
[----:B------:R-:W-:Y:S01]  /*2090*/  LOP3.LUT R41, RZ, R41, RZ, 0x33, !PT ;  /* 0x00000029ff297212 */ /* 0x000fe200078e33ff */
[----:B------:R-:W-:Y:S01]  /*20a0*/  @!P3 IMAD.MOV R50, RZ, RZ, -R50 ;  /* 0x000000ffff32b224 */ /* 0x000fe200078e0a32 */
[----:B------:R-:W-:Y:S01]  /*20b0*/  LOP3.LUT R33, R33, 0x70, RZ, 0xc0, !PT ;  /* 0x0000007021217812 */ /* 0x000fe200078ec0ff */
[----:B------:R-:W-:Y:S01]  /*20c0*/  @!P1 IMAD.MOV R52, RZ, RZ, -R52 ;  /* 0x000000ffff349224 */ /* 0x000fe200078e0a34 */
[C---:B------:R-:W-:Y:S01]  /*20d0*/  SEL R24, R41.reuse, R24, !P2 ;  /* 0x0000001829187207 */ /* 0x040fe20005000000 */
[----:B------:R-:W-:Y:S01]  /*20e0*/  @!P4 IMAD.MOV R56, RZ, RZ, -R56 ;  /* 0x000000ffff38c224 */ /* 0x000fe200078e0a38 */
[C---:B------:R-:W-:Y:S01]  /*20f0*/  SEL R25, R41.reuse, R25, !P2 ;  /* 0x0000001929197207 */ /* 0x040fe20005000000 */
[----:B------:R-:W-:Y:S01]  /*2100*/  @!P0 IMAD.MOV R54, RZ, RZ, -R54 ;  /* 0x000000ffff368224 */ /* 0x000fe200078e0a36 */
[C---:B------:R-:W-:Y:S01]  /*2110*/  SEL R27, R41.reuse, R27, !P2 ;  /* 0x0000001b291b7207 */ /* 0x040fe20005000000 */
[----:B------:R-:W-:Y:S01]  /*2120*/  @!P5 IMAD.MOV R58, RZ, RZ, -R58 ;  /* 0x000000ffff3ad224 */ /* 0x000fe200078e0a3a */
[C---:B------:R-:W-:Y:S01]  /*2130*/  SEL R10, R41.reuse, R10, !P2 ;  /* 0x0000000a290a7207 */ /* 0x040fe20005000000 */
[----:B------:R-:W-:Y:S01]  /*2140*/  IMAD R24, R24, UR21, RZ ;  /* 0x0000001518187c24 */ /* 0x000fe2000f8e02ff */
[----:B------:R-:W-:Y:S01]  /*2150*/  SEL R13, R41, R13, !P2 ;  /* 0x0000000d290d7207 */ /* 0x000fe20005000000 */
[----:B------:R-:W-:Y:S01]  /*2160*/  IMAD R25, R25, UR21, RZ ;  /* 0x0000001519197c24 */ /* 0x000fe2000f8e02ff */
[C---:B------:R-:W-:Y:S01]  /*2170*/  SEL R12, R41.reuse, R12, !P2 ;  /* 0x0000000c290c7207 */ /* 0x040fe20005000000 */
[----:B------:R-:W-:Y:S01]  /*2180*/  IMAD R6, R6, 0x80, R33 ;  /* 0x0000008006067824 */ /* 0x000fe200078e0221 */
[----:B------:R-:W-:Y:S01]  /*2190*/  SEL R33, R41, R8, !P2 ;  /* 0x0000000829217207 */ /* 0x000fe20005000000 */
[----:B------:R-:W-:Y:S01]  /*21a0*/  IMAD R27, R27, UR21, RZ ;  /* 0x000000151b1b7c24 */ /* 0x000fe2000f8e02ff */
[C---:B------:R-:W-:Y:S01]  /*21b0*/  SEL R14, R41.reuse, R14, !P2 ;  /* 0x0000000e290e7207 */ /* 0x040fe20005000000 */
[----:B------:R-:W-:Y:S01]  /*21c0*/  IMAD R10, R10, UR21, RZ ;  /* 0x000000150a0a7c24 */ /* 0x000fe2000f8e02ff */
[----:B------:R-:W-:Y:S01]  /*21d0*/  SEL R15, R41, R15, !P2 ;  /* 0x0000000f290f7207 */ /* 0x000fe20005000000 */
[----:B------:R-:W-:Y:S01]  /*21e0*/  IMAD R33, R33, UR21, RZ ;  /* 0x0000001521217c24 */ /* 0x000fe2000f8e02ff */
[----:B------:R-:W-:Y:S01]  /*21f0*/  SEL R16, R41, R16, !P2 ;  /* 0x0000001029107207 */ /* 0x000fe20005000000 */
[----:B------:R-:W-:Y:S01]  /*2200*/  IMAD R13, R13, UR21, RZ ;  /* 0x000000150d0d7c24 */ /* 0x000fe2000f8e02ff */
[C---:B------:R-:W-:Y:S01]  /*2210*/  SEL R17, R41.reuse, R17, !P2 ;  /* 0x0000001129117207 */ /* 0x040fe20005000000 */
[----:B------:R-:W-:Y:S01]  /*2220*/  IMAD R12, R12, UR21, RZ ;  /* 0x000000150c0c7c24 */ /* 0x000fe2000f8e02ff */
[C---:B------:R-:W-:Y:S01]  /*2230*/  SEL R22, R41.reuse, R22, !P2 ;  /* 0x0000001629167207 */ /* 0x040fe20005000000 */
        /* <DEDUP_REMOVED lines=19> */
[----:B------:R-:W-:-:S02]  /*2370*/  SEL R32, R41, R32, !P2 ;  /* 0x0000002029207207 */ /* 0x000fc40005000000 */
[C---:B------:R-:W-:Y:S01]  /*2380*/  SEL R40, R41.reuse, R40, !P2 ;  /* 0x0000002829287207 */ /* 0x040fe20005000000 */
[----:B------:R-:W-:Y:S01]  /*2390*/  IMAD R38, R38, UR21, RZ ;  /* 0x0000001526267c24 */ /* 0x000fe2000f8e02ff */
        /* <DEDUP_REMOVED lines=18> */
[----:B------:R-:W-:Y:S01]  /*24c0*/  IADD3 R41, P5, R24, UR16, RZ ;  /* 0x0000001018297c10 */ /* 0x000fe2000ffbe0ff */
[----:B------:R-:W-:Y:S01]  /*24d0*/  IMAD R7, R7, UR21, RZ ;  /* 0x0000001507077c24 */ /* 0x000fe2000f8e02ff */
[----:B------:R-:W-:Y:S01]  /*24e0*/  IADD3 R39, P4, R25, UR16, RZ ;  /* 0x0000001019277c10 */ /* 0x000fe2000ff9e0ff */
[----:B------:R-:W-:Y:S01]  /*24f0*/  IMAD R8, R8, UR21, RZ ;  /* 0x0000001508087c24 */ /* 0x000fe2000f8e02ff */
[----:B------:R-:W-:Y:S01]  /*2500*/  R2UR UR57, R41 ;  /* 0x00000000293972ca */ /* 0x000fe200000e0000 */
[----:B------:R-:W-:Y:S01]  /*2510*/  IMAD R41, R34, UR21, RZ ;  /* 0x0000001522297c24 */ /* 0x000fe2000f8e02ff */
[----:B------:R-:W-:-:S02]  /*2520*/  R2UR UR56, R39 ;  /* 0x00000000273872ca */ /* 0x000fc400000e0000 */
[----:B------:R-:W-:Y:S02]  /*2530*/  IADD3 R37, P3, R27, UR16, RZ ;  /* 0x000000101b257c10 */ /* 0x000fe4000ff7e0ff */
[----:B------:R-:W-:Y:S02]  /*2540*/  SHF.R.S32.HI R39, RZ, 0x1f, R24 ;  /* 0x0000001fff277819 */ /* 0x000fe40000011418 */
[----:B------:R-:W-:Y:S02]  /*2550*/  IADD3 R35, P2, R28, UR16, RZ ;  /* 0x000000101c237c10 */ /* 0x000fe4000ff5e0ff */
[----:B------:R-:W-:Y:S02]  /*2560*/  R2UR UR55, R37 ;  /* 0x00000000253772ca */ /* 0x000fe400000e0000 */
[----:B------:R-:W-:Y:S02]  /*2570*/  IADD3.X R39, R39, UR17, RZ, P5, !PT ;  /* 0x0000001127277c10 */ /* 0x000fe4000affe4ff */
[----:B------:R-:W-:-:S02]  /*2580*/  IADD3 R37, P1, R29, UR16, RZ ;  /* 0x000000101d257c10 */ /* 0x000fc4000ff3e0ff */
[----:B------:R-:W-:Y:S02]  /*2590*/  IADD3 R24, P5, R41, UR16, RZ ;  /* 0x0000001029187c10 */ /* 0x000fe4000ffbe0ff */
[----:B------:R-:W-:Y:S02]  /*25a0*/  R2UR UR54, R35 ;  /* 0x00000000233672ca */ /* 0x000fe400000e0000 */
[----:B------:R-:W-:Y:S02]  /*25b0*/  IADD3 R35, P0, R30, UR16, RZ ;  /* 0x000000101e237c10 */ /* 0x000fe4000ff1e0ff */
[----:B------:R-:W-:Y:S02]  /*25c0*/  IADD3 R34, P6, R31, UR16, RZ ;  /* 0x000000101f227c10 */ /* 0x000fe4000ffde0ff */
[----:B------:R-:W-:Y:S02]  /*25d0*/  R2UR UR53, R37 ;  /* 0x00000000253572ca */ /* 0x000fe400000e0000 */
[----:B------:R-:W-:Y:S01]  /*25e0*/  R2UR UR50, R24 ;  /* 0x00000000183272ca */ /* 0x000fe200000e0000 */
[----:B------:R-:W-:Y:S01]  /*25f0*/  IMAD R24, R36, UR21, RZ ;  /* 0x0000001524187c24 */ /* 0x000fe2000f8e02ff */
[----:B------:R-:W-:-:S02]  /*2600*/  SHF.R.S32.HI R37, RZ, 0x1f, R25 ;  /* 0x0000001fff257819 */ /* 0x000fc40000011419 */
[----:B------:R-:W-:Y:S02]  /*2610*/  R2UR UR52, R35 ;  /* 0x00000000233472ca */ /* 0x000fe400000e0000 */
[----:B------:R-:W-:Y:S02]  /*2620*/  R2UR UR51, R34 ;  /* 0x00000000223372ca */ /* 0x000fe400000e0000 */
[----:B------:R-:W-:Y:S02]  /*2630*/  SHF.R.S32.HI R35, RZ, 0x1f, R28 ;  /* 0x0000001fff237819 */ /* 0x000fe4000001141c */
[----:B------:R-:W-:Y:S02]  /*2640*/  SHF.R.S32.HI R34, RZ, 0x1f, R29 ;  /* 0x0000001fff227819 */ /* 0x000fe4000001141d */
[----:B------:R-:W-:Y:S02]  /*2650*/  IADD3.X R37, R37, UR17, RZ, P4, !PT ;  /* 0x0000001125257c10 */ /* 0x000fe4000a7fe4ff */
[----:B------:R-:W-:-:S02]  /*2660*/  IADD3 R29, P4, R24, UR16, RZ ;  /* 0x00000010181d7c10 */ /* 0x000fc4000ff9e0ff */
[----:B------:R-:W-:Y:S02]  /*2670*/  SHF.R.S32.HI R36, RZ, 0x1f, R27 ;  /* 0x0000001fff247819 */ /* 0x000fe4000001141b */
[----:B------:R-:W-:Y:S02]  /*2680*/  IADD3.X R35, R35, UR17, RZ, P2, !PT ;  /* 0x0000001123237c10 */ /* 0x000fe400097fe4ff */
[----:B------:R-:W-:Y:S02]  /*2690*/  IADD3.X R34, R34, UR17, RZ, P1, !PT ;  /* 0x0000001122227c10 */ /* 0x000fe40008ffe4ff */
[----:B------:R-:W-:Y:S02]  /*26a0*/  SHF.R.S32.HI R32, RZ, 0x1f, R30 ;  /* 0x0000001fff207819 */ /* 0x000fe4000001141e */
[----:B------:R-:W-:Y:S02]  /*26b0*/  IADD3 R27, P2, R43, UR16, RZ ;  /* 0x000000102b1b7c10 */ /* 0x000fe4000ff5e0ff */
[----:B------:R-:W-:-:S02]  /*26c0*/  IADD3 R25, P1, R40, UR16, RZ ;  /* 0x0000001028197c10 */ /* 0x000fc4000ff3e0ff */
[----:B------:R-:W-:Y:S02]  /*26d0*/  R2UR UR49, R29 ;  /* 0x000000001d3172ca */ /* 0x000fe400000e0000 */
[----:B------:R-:W-:Y:S02]  /*26e0*/  SHF.R.S32.HI R31, RZ, 0x1f, R31 ;  /* 0x0000001fff1f7819 */ /* 0x000fe4000001141f */
[----:B------:R-:W-:Y:S02]  /*26f0*/  SHF.R.S32.HI R30, RZ, 0x1f, R41 ;  /* 0x0000001fff1e7819 */ /* 0x000fe40000011429 */
[----:B------:R-:W-:Y:S02]  /*2700*/  SHF.R.S32.HI R29, RZ, 0x1f, R24 ;  /* 0x0000001fff1d7819 */ /* 0x000fe40000011418 */
[----:B------:R-:W-:Y:S02]  /*2710*/  R2UR UR47, R27 ;  /* 0x000000001b2f72ca */ /* 0x000fe400000e0000 */
[----:B------:R-:W-:-:S02]  /*2720*/  R2UR UR46, R25 ;  /* 0x00000000192e72ca */ /* 0x000fc400000e0000 */
[----:B------:R-:W-:Y:S02]  /*2730*/  IADD3.X R31, R31, UR17, RZ, P6, !PT ;  /* 0x000000111f1f7c10 */ /* 0x000fe4000b7fe4ff */
[----:B------:R-:W-:Y:S02]  /*2740*/  IADD3.X R30, R30, UR17, RZ, P5, !PT ;  /* 0x000000111e1e7c10 */ /* 0x000fe4000affe4ff */
[----:B------:R-:W-:Y:S02]  /*2750*/  IADD3 R27, P6, R44, UR16, RZ ;  /* 0x000000102c1b7c10 */ /* 0x000fe4000ffde0ff */
[----:B------:R-:W-:Y:S02]  /*2760*/  IADD3 R25, P5, R46, UR16, RZ ;  /* 0x000000102e197c10 */ /* 0x000fe4000ffbe0ff */
[----:B------:R-:W-:Y:S02]  /*2770*/  IADD3.X R29, R29, UR17, RZ, P4, !PT ;  /* 0x000000111d1d7c10 */ /* 0x000fe4000a7fe4ff */
[----:B------:R-:W-:-:S02]  /*2780*/  IADD3 R24, P4, R48, UR16, RZ ;  /* 0x0000001030187c10 */ /* 0x000fc4000ff9e0ff */
[----:B------:R-:W-:Y:S02]  /*2790*/  IADD3.X R36, R36, UR17, RZ, P3, !PT ;  /* 0x0000001124247c10 */ /* 0x000fe40009ffe4ff */
[----:B------:R-:W-:Y:S02]  /*27a0*/  IADD3 R28, P3, R38, UR16, RZ ;  /* 0x00000010261c7c10 */ /* 0x000fe4000ff7e0ff */
[----:B------:R-:W-:Y:S02]  /*27b0*/  R2UR UR44, R27 ;  /* 0x000000001b2c72ca */ /* 0x000fe400000e0000 */
[----:B------:R-:W-:Y:S02]  /*27c0*/  R2UR UR43, R25 ;  /* 0x00000000192b72ca */ /* 0x000fe400000e0000 */
[----:B------:R-:W-:Y:S02]  /*27d0*/  R2UR UR42, R24 ;  /* 0x00000000182a72ca */ /* 0x000fe400000e0000 */
[----:B------:R-:W-:-:S02]  /*27e0*/  SHF.R.S32.HI R27, RZ, 0x1f, R38 ;  /* 0x0000001fff1b7819 */ /* 0x000fc40000011426 */
[----:B------:R-:W-:Y:S02]  /*27f0*/  SHF.R.S32.HI R25, RZ, 0x1f, R43 ;  /* 0x0000001fff197819 */ /* 0x000fe4000001142b */
[----:B------:R-:W-:Y:S02]  /*2800*/  SHF.R.S32.HI R24, RZ, 0x1f, R40 ;  /* 0x0000001fff187819 */ /* 0x000fe40000011428 */
[----:B------:R-:W-:Y:S02]  /*2810*/  R2UR UR48, R28 ;  /* 0x000000001c3072ca */ /* 0x000fe400000e0000 */
[----:B------:R-:W-:Y:S02]  /*2820*/  IADD3.X R32, R32, UR17, RZ, P0, !PT ;  /* 0x0000001120207c10 */ /* 0x000fe400087fe4ff */
[----:B------:R-:W-:Y:S02]  /*2830*/  IADD3 R28, P0, R42, UR16, RZ ;  /* 0x000000102a1c7c10 */ /* 0x000fe4000ff1e0ff */
[----:B------:R-:W-:-:S02]  /*2840*/  IADD3.X R27, R27, UR17, RZ, P3, !PT ;  /* 0x000000111b1b7c10 */ /* 0x000fc40009ffe4ff */
[----:B------:R-:W-:Y:S02]  /*2850*/  IADD3.X R25, R25, UR17, RZ, P2, !PT ;  /* 0x0000001119197c10 */ /* 0x000fe400097fe4ff */
[----:B------:R-:W-:Y:S02]  /*2860*/  IADD3.X R24, R24, UR17, RZ, P1, !PT ;  /* 0x0000001118187c10 */ /* 0x000fe40008ffe4ff */
[----:B------:R-:W-:Y:S02]  /*2870*/  SHF.R.S32.HI R48, RZ, 0x1f, R48 ;  /* 0x0000001fff307819 */ /* 0x000fe40000011430 */
[----:B------:R-:W-:Y:S02]  /*2880*/  R2UR UR45, R28 ;  /* 0x000000001c2d72ca */ /* 0x000fe400000e0000 */
[----:B------:R-:W-:Y:S02]  /*2890*/  R2UR UR14, R27 ;  /* 0x000000001b0e72ca */ /* 0x000fe400000e0000 */
[----:B------:R-:W-:-:S02]  /*28a0*/  R2UR UR13, R25 ;  /* 0x00000000190d72ca */ /* 0x000fc400000e0000 */
[----:B------:R-:W-:Y:S02]  /*28b0*/  SHF.R.S32.HI R28, RZ, 0x1f, R42 ;  /* 0x0000001fff1c7819 */ /* 0x000fe4000001142a */
[----:B------:R-:W-:Y:S02]  /*28c0*/  SHF.R.S32.HI R27, RZ, 0x1f, R44 ;  /* 0x0000001fff1b7819 */ /* 0x000fe4000001142c */
[----:B------:R-:W-:Y:S02]  /*28d0*/  SHF.R.S32.HI R25, RZ, 0x1f, R46 ;  /* 0x0000001fff197819 */ /* 0x000fe4000001142e */
[----:B------:R-:W-:Y:S02]  /*28e0*/  R2UR UR12, R24 ;  /* 0x00000000180c72ca */ /* 0x000fe400000e0000 */
[----:B------:R-:W-:Y:S02]  /*28f0*/  IADD3.X R24, R48, UR17, RZ, P4, !PT ;  /* 0x0000001130187c10 */ /* 0x000fe4000a7fe4ff */
[----:B------:R-:W-:-:S02]  /*2900*/  IADD3.X R28, R28, UR17, RZ, P0, !PT ;  /* 0x000000111c1c7c10 */ /* 0x000fc400087fe4ff */
[----:B------:R-:W-:Y:S02]  /*2910*/  IADD3.X R27, R27, UR17, RZ, P6, !PT ;  /* 0x000000111b1b7c10 */ /* 0x000fe4000b7fe4ff */
[----:B------:R-:W-:Y:S02]  /*2920*/  IADD3.X R25, R25, UR17, RZ, P5, !PT ;  /* 0x0000001119197c10 */ /* 0x000fe4000affe4ff */
[----:B------:R-:W-:Y:S02]  /*2930*/  R2UR UR8, R24 ;  /* 0x00000000180872ca */ /* 0x000fe400000e0000 */
[----:B------:R-:W-:Y:S02]  /*2940*/  IADD3 R38, P0, R54, UR16, RZ ;  /* 0x0000001036267c10 */ /* 0x000fe4000ff1e0ff */
[----:B------:R-:W-:Y:S02]  /*2950*/  SHF.R.S32.HI R24, RZ, 0x1f, R54 ;  /* 0x0000001fff187819 */ /* 0x000fe40000011436 */
[----:B------:R-:W-:-:S02]  /*2960*/  R2UR UR11, R28 ;  /* 0x000000001c0b72ca */ /* 0x000fc400000e0000 */
[----:B------:R-:W-:Y:S02]  /*2970*/  R2UR UR10, R27 ;  /* 0x000000001b0a72ca */ /* 0x000fe400000e0000 */
[----:B------:R-:W-:Y:S02]  /*2980*/  R2UR UR9, R25 ;  /* 0x00000000190972ca */ /* 0x000fe400000e0000 */
[----:B------:R-:W-:Y:S02]  /*2990*/  IADD3 R42, P3, R50, UR16, RZ ;  /* 0x00000010322a7c10 */ /* 0x000fe4000ff7e0ff */
[----:B------:R-:W-:Y:S02]  /*29a0*/  IADD3 R41, P2, R52, UR16, RZ ;  /* 0x0000001034297c10 */ /* 0x000fe4000ff5e0ff */
[----:B------:R-:W-:Y:S02]  /*29b0*/  IADD3 R40, P1, R33, UR16, RZ ;  /* 0x0000001021287c10 */ /* 0x000fe4000ff3e0ff */
[----:B------:R-:W-:Y:S01]  /*29c0*/  SHF.R.S32.HI R28, RZ, 0x1f, R50 ;  /* 0x0000001fff1c7819 */ /* 0x000fe20000011432 */
[----:B------:R-:W-:Y:S01]  /*29d0*/  IMAD R50, R22, UR21, RZ ;  /* 0x0000001516327c24 */ /* 0x000fe2000f8e02ff */
[----:B------:R-:W-:Y:S01]  /*29e0*/  SHF.R.S32.HI R27, RZ, 0x1f, R52 ;  /* 0x0000001fff1b7819 */ /* 0x000fe20000011434 */
[----:B------:R-:W-:Y:S01]  /*29f0*/  IMAD R52, R23, UR21, RZ ;  /* 0x0000001517347c24 */ /* 0x000fe2000f8e02ff */
[----:B------:R-:W-:-:S02]  /*2a00*/  SHF.R.S32.HI R25, RZ, 0x1f, R33 ;  /* 0x0000001fff197819 */ /* 0x000fc40000011421 */
[----:B------:R-:W-:Y:S02]  /*2a10*/  IADD3.X R24, R24, UR17, RZ, P0, !PT ;  /* 0x0000001118187c10 */ /* 0x000fe400087fe4ff */
[----:B------:R-:W-:Y:S02]  /*2a20*/  SHF.R.S32.HI R49, RZ, 0x1f, R16 ;  /* 0x0000001fff317819 */ /* 0x000fe40000011410 */
[----:B------:R-:W-:Y:S02]  /*2a30*/  IADD3 R46, P0, R16, UR16, RZ ;  /* 0x00000010102e7c10 */ /* 0x000fe4000ff1e0ff */
[----:B------:R-:W-:Y:S02]  /*2a40*/  R2UR UR41, R42 ;  /* 0x000000002a2972ca */ /* 0x000fe400000e0000 */
[----:B------:R-:W-:Y:S02]  /*2a50*/  R2UR UR40, R41 ;  /* 0x00000000292872ca */ /* 0x000fe400000e0000 */
[----:B------:R-:W-:-:S02]  /*2a60*/  R2UR UR37, R40 ;  /* 0x00000000282572ca */ /* 0x000fc400000e0000 */
[----:B------:R-:W-:Y:S02]  /*2a70*/  IADD3.X R28, R28, UR17, RZ, P3, !PT ;  /* 0x000000111c1c7c10 */ /* 0x000fe40009ffe4ff */
[----:B------:R-:W-:Y:S02]  /*2a80*/  IADD3.X R27, R27, UR17, RZ, P2, !PT ;  /* 0x000000111b1b7c10 */ /* 0x000fe400097fe4ff */
[----:B------:R-:W-:Y:S02]  /*2a90*/  IADD3.X R25, R25, UR17, RZ, P1, !PT ;  /* 0x0000001119197c10 */ /* 0x000fe40008ffe4ff */
[----:B------:R-:W-:Y:S02]  /*2aa0*/  SHF.R.S32.HI R23, RZ, 0x1f, R10 ;  /* 0x0000001fff177819 */ /* 0x000fe4000001140a */
[----:B------:R-:W-:Y:S02]  /*2ab0*/  IADD3 R64, P3, R10, UR16, RZ ;  /* 0x000000100a407c10 */ /* 0x000fe4000ff7e0ff */
[----:B------:R-:W-:-:S02]  /*2ac0*/  SHF.R.S32.HI R41, RZ, 0x1f, R13 ;  /* 0x0000001fff297819 */ /* 0x000fc4000001140d */
[----:B------:R-:W-:Y:S02]  /*2ad0*/  IADD3 R22, P2, R13, UR16, RZ ;  /* 0x000000100d167c10 */ /* 0x000fe4000ff5e0ff */
[----:B------:R-:W-:Y:S02]  /*2ae0*/  SHF.R.S32.HI R43, RZ, 0x1f, R12 ;  /* 0x0000001fff2b7819 */ /* 0x000fe4000001140c */
[----:B------:R-:W-:Y:S02]  /*2af0*/  IADD3 R40, P6, R12, UR16, RZ ;  /* 0x000000100c287c10 */ /* 0x000fe4000ffde0ff */
[----:B------:R-:W-:Y:S02]  /*2b00*/  SHF.R.S32.HI R45, RZ, 0x1f, R14 ;  /* 0x0000001fff2d7819 */ /* 0x000fe4000001140e */
[----:B------:R-:W-:Y:S02]  /*2b10*/  IADD3 R42, P5, R14, UR16, RZ ;  /* 0x000000100e2a7c10 */ /* 0x000fe4000ffbe0ff */
[----:B------:R-:W-:-:S02]  /*2b20*/  SHF.R.S32.HI R47, RZ, 0x1f, R15 ;  /* 0x0000001fff2f7819 */ /* 0x000fc4000001140f */
[----:B------:R-:W-:Y:S02]  /*2b30*/  IADD3 R44, P1, R15, UR16, RZ ;  /* 0x000000100f2c7c10 */ /* 0x000fe4000ff3e0ff */
[----:B------:R-:W-:Y:S02]  /*2b40*/  IADD3.X R49, R49, UR17, RZ, P0, !PT ;  /* 0x0000001131317c10 */ /* 0x000fe400087fe4ff */
[----:B------:R-:W-:Y:S01]  /*2b50*/  IADD3 R61, P0, R4, UR18, RZ ;  /* 0x00000012043d7c10 */ /* 0x000fe2000ff1e0ff */
[----:B------:R-:W-:Y:S01]  /*2b60*/  ULDC UR18, c[0x0][0x238] ;  /* 0x00008e0000127ab9 */ /* 0x000fe20000000800 */
[----:B------:R-:W-:Y:S01]  /*2b70*/  SHF.R.S32.HI R53, RZ, 0x1f, R50 ;  /* 0x0000001fff357819 */ /* 0x000fe20000011432 */
[----:B------:R-:W-:Y:S01]  /*2b80*/  USHF.L.U32 UR23, UR18, 0x7, URZ ;  /* 0x0000000712177899 */ /* 0x000fe2000800063f */
[----:B------:R-:W-:Y:S01]  /*2b90*/  IADD3.X R23, R23, UR17, RZ, P3, !PT ;  /* 0x0000001117177c10 */ /* 0x000fe20009ffe4ff */
[----:B------:R-:W-:Y:S01]  /*2ba0*/  IMAD R63, R63, UR18, RZ ;  /* 0x000000123f3f7c24 */ /* 0x000fe2000f8e02ff */
[----:B------:R-:W-:Y:S01]  /*2bb0*/  SHF.R.S32.HI R55, RZ, 0x1f, R52 ;  /* 0x0000001fff377819 */ /* 0x000fe20000011434 */
[----:B------:R-:W-:Y:S01]  /*2bc0*/  IMAD R65, R65, UR18, RZ ;  /* 0x0000001241417c24 */ /* 0x000fe2000f8e02ff */
[----:B------:R-:W-:Y:S01]  /*2bd0*/  IADD3.X R41, R41, UR17, RZ, P2, !PT ;  /* 0x0000001129297c10 */ /* 0x000fe200097fe4ff */
[----:B------:R-:W-:Y:S01]  /*2be0*/  IMAD R66, R66, UR18, RZ ;  /* 0x0000001242427c24 */ /* 0x000fe2000f8e02ff */
[----:B------:R-:W-:Y:S01]  /*2bf0*/  IADD3.X R43, R43, UR17, RZ, P6, !PT ;  /* 0x000000112b2b7c10 */ /* 0x000fe2000b7fe4ff */
[----:B------:R-:W-:Y:S01]  /*2c00*/  IMAD R67, R67, UR18, RZ ;  /* 0x0000001243437c24 */ /* 0x000fe2000f8e02ff */
[----:B------:R-:W-:Y:S01]  /*2c10*/  IADD3.X R45, R45, UR17, RZ, P5, !PT ;  /* 0x000000112d2d7c10 */ /* 0x000fe2000affe4ff */
[----:B------:R-:W-:Y:S01]  /*2c20*/  IMAD R68, R68, UR18, RZ ;  /* 0x0000001244447c24 */ /* 0x000fe2000f8e02ff */
[----:B------:R-:W-:Y:S01]  /*2c30*/  IADD3.X R47, R47, UR17, RZ, P1, !PT ;  /* 0x000000112f2f7c10 */ /* 0x000fe20008ffe4ff */
[----:B------:R-:W-:Y:S01]  /*2c40*/  IMAD R69, R69, UR18, RZ ;  /* 0x0000001245457c24 */ /* 0x000fe2000f8e02ff */
[----:B------:R-:W-:Y:S01]  /*2c50*/  IADD3 R48, P4, R17, UR16, RZ ;  /* 0x0000001011307c10 */ /* 0x000fe2000ff9e0ff */
[----:B------:R-:W-:Y:S01]  /*2c60*/  IMAD R19, R19, UR18, RZ ;  /* 0x0000001213137c24 */ /* 0x000fe2000f8e02ff */
[----:B------:R-:W-:Y:S01]  /*2c70*/  IADD3 R50, P3, R50, UR16, RZ ;  /* 0x0000001032327c10 */ /* 0x000fe2000ff7e0ff */
[----:B------:R-:W-:Y:S01]  /*2c80*/  IMAD R18, R18, UR18, RZ ;  /* 0x0000001212127c24 */ /* 0x000fe2000f8e02ff */
[----:B------:R-:W-:-:S02]  /*2c90*/  IADD3 R52, P2, R52, UR16, RZ ;  /* 0x0000001034347c10 */ /* 0x000fc4000ff5e0ff */
[----:B------:R-:W-:Y:S02]  /*2ca0*/  IADD3 R54, P6, R26, UR16, RZ ;  /* 0x000000101a367c10 */ /* 0x000fe4000ffde0ff */
[----:B------:R-:W-:Y:S02]  /*2cb0*/  IADD3 R56, P5, R7, UR16, RZ ;  /* 0x0000001007387c10 */ /* 0x000fe4000ffbe0ff */
[----:B------:R-:W-:Y:S01]  /*2cc0*/  IADD3 R58, P1, R8, UR16, RZ ;  /* 0x00000010083a7c10 */ /* 0x000fe2000ff3e0ff */
[----:B------:R-:W-:Y:S01]  /*2cd0*/  USHF.R.S32.HI UR16, URZ, 0x1f, UR20 ;  /* 0x0000001f3f107899 */ /* 0x000fe20008011414 */
[----:B------:R-:W-:Y:S01]  /*2ce0*/  LEA.HI.X.SX32 R62, R4, UR19, 0x1, P0 ;  /* 0x00000013043e7c11 */ /* 0x000fe200080f0eff */
[----:B------:R-:W-:Y:S01]  /*2cf0*/  UIADD3 UR19, UR58, 0x4000, URZ ;  /* 0x000040003a137890 */ /* 0x000fe2000fffe03f */
[----:B------:R-:W-:Y:S01]  /*2d00*/  SHF.R.S32.HI R51, RZ, 0x1f, R17 ;  /* 0x0000001fff337819 */ /* 0x000fe20000011411 */
[----:B------:R-:W-:Y:S01]  /*2d10*/  ULEA.HI UR20, UR16, UR20, URZ, 0x7 ;  /* 0x0000001410147291 */ /* 0x000fe2000f8f383f */
[----:B------:R-:W-:Y:S01]  /*2d20*/  SHF.R.S32.HI R57, RZ, 0x1f, R26 ;  /* 0x0000001fff397819 */ /* 0x000fe2000001141a */
[----:B------:R-:W-:Y:S01]  /*2d30*/  USHF.R.U32.HI UR16, URZ, 0x4, UR19 ;  /* 0x000000043f107899 */ /* 0x000fe20008011613 */
[----:B------:R-:W-:Y:S01]  /*2d40*/  SHF.R.S32.HI R59, RZ, 0x1f, R7 ;  /* 0x0000001fff3b7819 */ /* 0x000fe20000011407 */
[----:B------:R-:W-:Y:S01]  /*2d50*/  USHF.R.S32.HI UR61, URZ, 0x7, UR20 ;  /* 0x000000073f3d7899 */ /* 0x000fe20008011414 */
[----:B------:R-:W-:Y:S01]  /*2d60*/  SHF.R.S32.HI R60, RZ, 0x1f, R8 ;  /* 0x0000001fff3c7819 */ /* 0x000fe20000011408 */
[----:B------:R-:W-:Y:S01]  /*2d70*/  USGXT.U32 UR16, UR16, 0xe ;  /* 0x0000000e1010789a */ /* 0x000fe20008000000 */
[----:B------:R-:W-:Y:S01]  /*2d80*/  IADD3.X R51, R51, UR17, RZ, P4, !PT ;  /* 0x0000001133337c10 */ /* 0x000fe2000a7fe4ff */
[----:B------:R-:W-:Y:S01]  /*2d90*/  IMAD.U32 R4, RZ, RZ, UR23 ;  /* 0x00000017ff047e24 */ /* 0x000fe2000f8e00ff */
[----:B------:R-:W-:Y:S01]  /*2da0*/  IADD3.X R53, R53, UR17, RZ, P3, !PT ;  /* 0x0000001135357c10 */ /* 0x000fe20009ffe4ff */
[----:B------:R-:W-:Y:S01]  /*2db0*/  UIADD3 UR19, UP0, UR16, 0x2, URZ ;  /* 0x0000000210137890 */ /* 0x000fe2000ff1e03f */
[----:B------:R-:W-:-:S02]  /*2dc0*/  IADD3.X R55, R55, UR17, RZ, P2, !PT ;  /* 0x0000001137377c10 */ /* 0x000fc400097fe4ff */
[----:B------:R-:W-:Y:S02]  /*2dd0*/  IADD3.X R57, R57, UR17, RZ, P6, !PT ;  /* 0x0000001139397c10 */ /* 0x000fe4000b7fe4ff */
[----:B------:R-:W-:Y:S02]  /*2de0*/  IADD3.X R59, R59, UR17, RZ, P5, !PT ;  /* 0x000000113b3b7c10 */ /* 0x000fe4000affe4ff */
[----:B------:R-:W-:Y:S01]  /*2df0*/  IADD3.X R60, R60, UR17, RZ, P1, !PT ;  /* 0x000000113c3c7c10 */ /* 0x000fe20008ffe4ff */
[----:B------:R-:W-:Y:S01]  /*2e00*/  UMOV UR17, URZ ;  /* 0x0000003f00117c82 */ /* 0x000fe20008000000 */
[----:B------:R-:W-:Y:S01]  /*2e10*/  UMOV UR20, UR19 ;  /* 0x0000001300147c82 */ /* 0x000fe20008000000 */
[----:B------:R-:W-:Y:S01]  /*2e20*/  UIADD3.X UR21, UR17, 0x40000040, URZ, UP0, !UPT ;  /* 0x4000004011157890 */ /* 0x000fe200087fe43f */
[C---:B------:R-:W-:Y:S02]  /*2e30*/  LOP3.LUT R17, R11.reuse, 0x70, RZ, 0xfc, !PT ;  /* 0x000000700b117812 */ /* 0x040fe400078efcff */
[C---:B------:R-:W-:Y:S01]  /*2e40*/  LOP3.LUT R16, R11.reuse, 0x60, RZ, 0xfc, !PT ;  /* 0x000000600b107812 */ /* 0x040fe200078efcff */
[----:B------:R-:W-:Y:S01]  /*2e50*/  UIADD3.64 UR26, UR20, 0x2, URZ ;  /* 0x00000002141a7897 */ /* 0x000fe2000fffe03f */
[----:B------:R-:W-:Y:S01]  /*2e60*/  LOP3.LUT R15, R11, 0x50, RZ, 0xfc, !PT ;  /* 0x000000500b0f7812 */ /* 0x000fe200078efcff */
[----:B------:R-:W-:Y:S01]  /*2e70*/  IMAD R17, R17, UR18, RZ ;  /* 0x0000001211117c24 */ /* 0x000fe2000f8e02ff */
[C---:B------:R-:W-:Y:S01]  /*2e80*/  LOP3.LUT R14, R11.reuse, 0x40, RZ, 0xfc, !PT ;  /* 0x000000400b0e7812 */ /* 0x040fe200078efcff */
[----:B------:R-:W-:Y:S01]  /*2e90*/  IMAD R16, R16, UR18, RZ ;  /* 0x0000001210107c24 */ /* 0x000fe2000f8e02ff */
[----:B------:R-:W-:Y:S01]  /*2ea0*/  LOP3.LUT R13, R11, 0x30, RZ, 0xfc, !PT ;  /* 0x000000300b0d7812 */ /* 0x000fe200078efcff */
[----:B------:R-:W-:Y:S01]  /*2eb0*/  IMAD R15, R15, UR18, RZ ;  /* 0x000000120f0f7c24 */ /* 0x000fe2000f8e02ff */
[C---:B------:R-:W-:Y:S01]  /*2ec0*/  LOP3.LUT R12, R11.reuse, 0x20, RZ, 0xfc, !PT ;  /* 0x000000200b0c7812 */ /* 0x040fe200078efcff */
[----:B------:R-:W-:Y:S01]  /*2ed0*/  IMAD R14, R14, UR18, RZ ;  /* 0x000000120e0e7c24 */ /* 0x000fe2000f8e02ff */
[----:B------:R-:W-:Y:S01]  /*2ee0*/  LOP3.LUT R10, R11, 0x10, RZ, 0xfc, !PT ;  /* 0x000000100b0a7812 */ /* 0x000fe200078efcff */
[----:B------:R-:W-:Y:S01]  /*2ef0*/  IMAD R13, R13, UR18, RZ ;  /* 0x000000120d0d7c24 */ /* 0x000fe2000f8e02ff */
[----:B------:R-:W-:Y:S01]  /*2f00*/  LOP3.LUT R6, R6, R11, RZ, 0xfc, !PT ;  /* 0x0000000b06067212 */ /* 0x000fe200078efcff */
[----:B------:R-:W-:Y:S01]  /*2f10*/  IMAD R12, R12, UR18, RZ ;  /* 0x000000120c0c7c24 */ /* 0x000fe2000f8e02ff */
[----:B------:R-:W-:Y:S01]  /*2f20*/  R2UR UR36, R38 ;  /* 0x00000000262472ca */ /* 0x000fe200000e0000 */
[----:B------:R-:W-:Y:S01]  /*2f30*/  IMAD R11, R11, UR18, RZ ;  /* 0x000000120b0b7c24 */ /* 0x000fe2000f8e02ff */
[----:B------:R-:W-:-:S02]  /*2f40*/  R2UR UR35, R39 ;  /* 0x00000000272372ca */ /* 0x000fc400000e0000 */
[----:B------:R-:W-:Y:S02]  /*2f50*/  CS2R R38, SRZ ;  /* 0x0000000000267805 */ /* 0x000fe4000001ff00 */
[----:B------:R-:W-:Y:S01]  /*2f60*/  R2UR UR34, R37 ;  /* 0x00000000252272ca */ /* 0x000fe200000e0000 */
[----:B------:R-:W-:Y:S01]  /*2f70*/  IMAD.U32 R70, RZ, RZ, UR26 ;  /* 0x0000001aff467e24 */ /* 0x000fe2000f8e00ff */
[----:B------:R-:W-:Y:S02]  /*2f80*/  R2UR UR33, R36 ;  /* 0x00000000242172ca */ /* 0x000fe400000e0000 */
[----:B------:R-:W-:Y:S02]  /*2f90*/  CS2R R36, SRZ ;  /* 0x0000000000247805 */ /* 0x000fe4000001ff00 */
[----:B------:R-:W-:Y:S01]  /*2fa0*/  R2UR UR32, R35 ;  /* 0x00000000232072ca */ /* 0x000fe200000e0000 */
[----:B------:R-:W-:Y:S01]  /*2fb0*/  IMAD.U32 R71, RZ, RZ, UR27 ;  /* 0x0000001bff477e24 */ /* 0x000fe2000f8e00ff */
[----:B------:R-:W-:-:S02]  /*2fc0*/  R2UR UR31, R34 ;  /* 0x00000000221f72ca */ /* 0x000fc400000e0000 */
[----:B------:R-:W-:Y:S02]  /*2fd0*/  CS2R R34, SRZ ;  /* 0x0000000000227805 */ /* 0x000fe4000001ff00 */
[----:B------:R-:W-:Y:S02]  /*2fe0*/  R2UR UR30, R32 ;  /* 0x00000000201e72ca */ /* 0x000fe400000e0000 */
[----:B------:R-:W-:Y:S02]  /*2ff0*/  CS2R R32, SRZ ;  /* 0x0000000000207805 */ /* 0x000fe4000001ff00 */
[----:B------:R-:W-:Y:S01]  /*3000*/  R2UR UR29, R31 ;  /* 0x000000001f1d72ca */ /* 0x000fe200000e0000 */
[----:B------:R-:W-:Y:S01]  /*3010*/  IMAD R10, R10, UR18, RZ ;  /* 0x000000120a0a7c24 */ /* 0x000fe2000f8e02ff */
[----:B------:R-:W-:Y:S02]  /*3020*/  R2UR UR28, R30 ;  /* 0x000000001e1c72ca */ /* 0x000fe400000e0000 */
[----:B------:R-:W-:-:S02]  /*3030*/  CS2R R30, SRZ ;  /* 0x00000000001e7805 */ /* 0x000fc4000001ff00 */
[----:B------:R-:W-:Y:S01]  /*3040*/  R2UR UR15, R29 ;  /* 0x000000001d0f72ca */ /* 0x000fe200000e0000 */
[----:B------:R-:W-:Y:S01]  /*3050*/  UIADD3.64 UR24, UR20, 0x4, URZ ;  /* 0x0000000414187897 */ /* 0x000fe2000fffe03f */
[----:B------:R-:W-:Y:S02]  /*3060*/  R2UR UR7, R28 ;  /* 0x000000001c0772ca */ /* 0x000fe400000e0000 */
[----:B------:R-:W-:Y:S02]  /*3070*/  CS2R R28, SRZ ;  /* 0x00000000001c7805 */ /* 0x000fe4000001ff00 */
[----:B------:R-:W-:Y:S02]  /*3080*/  R2UR UR6, R27 ;  /* 0x000000001b0672ca */ /* 0x000fe400000e0000 */
[----:B------:R-:W-:Y:S02]  /*3090*/  CS2R R26, SRZ ;  /* 0x00000000001a7805 */ /* 0x000fe4000001ff00 */
[----:B------:R-:W-:-:S02]  /*30a0*/  R2UR UR5, R25 ;  /* 0x00000000190572ca */ /* 0x000fc400000e0000 */
[----:B------:R-:W-:Y:S02]  /*30b0*/  R2UR UR4, R24 ;  /* 0x00000000180472ca */ /* 0x000fe400000e0000 */
[----:B------:R-:W-:Y:S02]  /*30c0*/  CS2R R24, SRZ ;  /* 0x0000000000187805 */ /* 0x000fe4000001ff00 */
[C---:B------:R-:W-:Y:S02]  /*30d0*/  LOP3.LUT R8, R6.reuse, 0x50, RZ, 0x3c, !PT ;  /* 0x0000005006087812 */ /* 0x040fe400078e3cff */
[C---:B------:R-:W-:Y:S02]  /*30e0*/  LOP3.LUT R7, R6.reuse, 0x60, RZ, 0x3c, !PT ;  /* 0x0000006006077812 */ /* 0x040fe400078e3cff */
[----:B------:R-:W-:-:S07]  /*30f0*/  LOP3.LUT R6, R6, 0x70, RZ, 0x3c, !PT ;  /* 0x0000007006067812 */ /* 0x000fce00078e3cff */
.L_x_1:
[C---:B------:R-:W-:Y:S02]  /*3100*/  LEA.HI R70, R0.reuse, 0x8, RZ, 0x1a ;  /* 0x0000000800467811 */ /* 0x040fe400078fd0ff */
[----:B------:R-:W-:Y:S02]  /*3110*/  LEA.HI R71, R0, 0x18, RZ, 0x1a ;  /* 0x0000001800477811 */ /* 0x000fe400078fd0ff */
[----:B------:R-:W-:Y:S02]  /*3120*/  ISETP.GE.AND P1, PT, R70, UR59, PT ;  /* 0x0000003b46007c0c */ /* 0x000fe4000bf26270 */
[----:B------:R-:W-:Y:S02]  /*3130*/  IADD3 R78, P6, R18, R61, RZ ;  /* 0x0000003d124e7210 */ /* 0x000fe40007fde0ff */
[----:B------:R-:W-:Y:S02]  /*3140*/  ISETP.GE.AND P5, PT, R71, UR59, PT ;  /* 0x0000003b47007c0c */ /* 0x000fe4000bfa6270 */
[----:B------:R-:W-:-:S02]  /*3150*/  LEA.HI R72, R0, 0x28, RZ, 0x1a ;  /* 0x0000002800487811 */ /* 0x000fc400078fd0ff */
[----:B------:R-:W-:Y:S02]  /*3160*/  LEA.HI.X.SX32 R79, R18, R62, 0x1, P6 ;  /* 0x0000003e124f7211 */ /* 0x000fe400030f0eff */
[----:B------:R-:W-:Y:S02]  /*3170*/  LEA.HI R70, R0, 0x38, RZ, 0x1a ;  /* 0x0000003800467811 */ /* 0x000fe400078fd0ff */
[----:B------:R-:W-:Y:S02]  /*3180*/  IADD3 R74, P6, R19, R61, RZ ;  /* 0x0000003d134a7210 */ /* 0x000fe40007fde0ff */
[----:B------:R-:W-:Y:S02]  /*3190*/  ISETP.GE.AND P4, PT, R72, UR59, PT ;  /* 0x0000003b48007c0c */ /* 0x000fe4000bf86270 */
[----:B------:R-:W-:Y:S02]  /*31a0*/  PRMT R112, RZ, 0x7610, R112 ;  /* 0x00007610ff707816 */ /* 0x000fe40000000070 */
[----:B------:R-:W-:-:S02]  /*31b0*/  LEA.HI R72, R0, 0x58, RZ, 0x1a ;  /* 0x0000005800487811 */ /* 0x000fc400078fd0ff */
[----:B------:R-:W-:Y:S02]  /*31c0*/  PRMT R123, RZ, 0x7610, R123 ;  /* 0x00007610ff7b7816 */ /* 0x000fe4000000007b */
[----:B------:R-:W-:Y:S01]  /*31d0*/  LEA.HI R71, R0, 0x48, RZ, 0x1a ;  /* 0x0000004800477811 */ /* 0x000fe200078fd0ff */
[----:B------:R0:W2:Y:S01]  /*31e0*/  @!P1 LDG.E.U8 R112, desc[UR38][R78.64] ;  /* 0x000000264e709981 */ /* 0x0000a2000c1e1100 */
[----:B------:R-:W-:Y:S02]  /*31f0*/  ISETP.GE.AND P0, PT, R70, UR59, PT ;  /* 0x0000003b46007c0c */ /* 0x000fe4000bf06270 */
[----:B------:R-:W-:Y:S02]  /*3200*/  LEA.HI.X.SX32 R75, R19, R62, 0x1, P6 ;  /* 0x0000003e134b7211 */ /* 0x000fe400030f0eff */
[----:B------:R-:W-:Y:S02]  /*3210*/  LEA.HI R70, R0, 0x68, RZ, 0x1a ;  /* 0x0000006800467811 */ /* 0x000fe400078fd0ff */
[----:B------:R-:W-:Y:S01]  /*3220*/  ISETP.GE.AND P2, PT, R72, UR59, PT ;  /* 0x0000003b48007c0c */ /* 0x000fe2000bf46270 */
[----:B------:R1:W3:Y:S01]  /*3230*/  @!P5 LDG.E.U8 R123, desc[UR38][R74.64] ;  /* 0x000000264a7bd981 */ /* 0x0002e2000c1e1100 */
[----:B------:R-:W-:-:S02]  /*3240*/  ISETP.GE.AND P3, PT, R71, UR59, PT ;  /* 0x0000003b47007c0c */ /* 0x000fc4000bf66270 */
[CC--:B------:R-:W-:Y:S02]  /*3250*/  IADD3 R72, P6, R69.reuse, R61.reuse, RZ ;  /* 0x0000003d45487210 */ /* 0x0c0fe40007fde0ff */
[----:B------:R-:W-:Y:S02]  /*3260*/  ISETP.GE.AND P1, PT, R70, UR59, PT ;  /* 0x0000003b46007c0c */ /* 0x000fe4000bf26270 */
[----:B------:R-:W-:Y:S02]  /*3270*/  LEA.HI R71, R0, 0x78, RZ, 0x1a ;  /* 0x0000007800477811 */ /* 0x000fe400078fd0ff */
[----:B------:R-:W-:Y:S02]  /*3280*/  IADD3 R70, P5, R68, R61, RZ ;  /* 0x0000003d44467210 */ /* 0x000fe40007fbe0ff */
[----:B------:R-:W-:Y:S02]  /*3290*/  LEA.HI.X.SX32 R73, R69, R62, 0x1, P6 ;  /* 0x0000003e45497211 */ /* 0x000fe400030f0eff */
[----:B------:R-:W-:-:S02]  /*32a0*/  PRMT R121, RZ, 0x7610, R121 ;  /* 0x00007610ff797816 */ /* 0x000fc40000000079 */
[----:B------:R-:W-:Y:S02]  /*32b0*/  ISETP.GE.AND P6, PT, R71, UR59, PT ;  /* 0x0000003b47007c0c */ /* 0x000fe4000bfc6270 */
[----:B------:R-:W-:Y:S02]  /*32c0*/  LEA.HI.X.SX32 R71, R68, R62, 0x1, P5 ;  /* 0x0000003e44477211 */ /* 0x000fe400028f0eff */
[----:B------:R-:W-:Y:S01]  /*32d0*/  PRMT R119, RZ, 0x7610, R119 ;  /* 0x00007610ff777816 */ /* 0x000fe20000000077 */
[----:B------:R4:W5:Y:S01]  /*32e0*/  @!P4 LDG.E.U8 R121, desc[UR38][R72.64] ;  /* 0x000000264879c981 */ /* 0x000962000c1e1100 */
[----:B0-----:R-:W-:Y:S02]  /*32f0*/  IADD3 R78, P5, R67, R61, RZ ;  /* 0x0000003d434e7210 */ /* 0x001fe40007fbe0ff */
[----:B------:R-:W-:Y:S02]  /*3300*/  SHF.R.U32.HI R80, RZ, 0x6, R0 ;  /* 0x00000006ff507819 */ /* 0x000fe40000011600 */
[----:B-1----:R-:W-:Y:S01]  /*3310*/  LOP3.LUT R75, R0, 0x7f, RZ, 0xc0, !PT ;  /* 0x0000007f004b7812 */ /* 0x002fe200078ec0ff */
[----:B------:R-:W5:Y:S01]  /*3320*/  @!P0 LDG.E.U8 R119, desc[UR38][R70.64] ;  /* 0x0000002646778981 */ /* 0x000f62000c1e1100 */
[----:B------:R-:W-:-:S02]  /*3330*/  PRMT R114, RZ, 0x7610, R114 ;  /* 0x00007610ff727816 */ /* 0x000fc40000000072 */
[----:B------:R-:W-:Y:S02]  /*3340*/  IADD3 R74, P4, R66, R61, RZ ;  /* 0x0000003d424a7210 */ /* 0x000fe40007f9e0ff */
[-C--:B------:R-:W-:Y:S02]  /*3350*/  LEA.HI.X.SX32 R79, R67, R62.reuse, 0x1, P5 ;  /* 0x0000003e434f7211 */ /* 0x080fe400028f0eff */
[----:B------:R-:W-:Y:S02]  /*3360*/  SGXT.U32 R80, R80, 0x3 ;  /* 0x000000035050781a */ /* 0x000fe40000000000 */
[----:B------:R-:W-:Y:S01]  /*3370*/  ISETP.GE.AND P0, PT, R75, UR59, PT ;  /* 0x0000003b4b007c0c */ /* 0x000fe2000bf06270 */
[----:B------:R0:W5:Y:S01]  /*3380*/  @!P3 LDG.E.U8 R114, desc[UR38][R78.64] ;  /* 0x000000264e72b981 */ /* 0x000162000c1e1100 */
[----:B------:R-:W-:Y:S02]  /*3390*/  PRMT R115, RZ, 0x7610, R115 ;  /* 0x00007610ff737816 */ /* 0x000fe40000000073 */
[----:B------:R-:W-:-:S02]  /*33a0*/  LEA.HI.X.SX32 R75, R66, R62, 0x1, P4 ;  /* 0x0000003e424b7211 */ /* 0x000fc400020f0eff */
[-C--:B----4-:R-:W-:Y:S02]  /*33b0*/  IADD3 R72, P3, R65, R61.reuse, RZ ;  /* 0x0000003d41487210 */ /* 0x090fe40007f7e0ff */
[C---:B------:R-:W-:Y:S01]  /*33c0*/  ISETP.GE.AND P5, PT, R80.reuse, UR59, PT ;  /* 0x0000003b50007c0c */ /* 0x040fe2000bfa6270 */
[----:B------:R1:W4:Y:S01]  /*33d0*/  @!P2 LDG.E.U8 R115, desc[UR38][R74.64] ;  /* 0x000000264a73a981 */ /* 0x000322000c1e1100 */
[----:B------:R-:W-:Y:S02]  /*33e0*/  MOV R76, UR25 ;  /* 0x00000019004c7c02 */ /* 0x000fe40008000f00 */
[----:B0-----:R-:W-:Y:S02]  /*33f0*/  LOP3.LUT R78, R80, 0x10, RZ, 0xfc, !PT ;  /* 0x00000010504e7812 */ /* 0x001fe400078efcff */
[----:B------:R-:W-:Y:S02]  /*3400*/  PRMT R110, RZ, 0x7610, R110 ;  /* 0x00007610ff6e7816 */ /* 0x000fe4000000006e */
[----:B------:R-:W-:-:S02]  /*3410*/  IADD3 R70, P2, R63, R61, RZ ;  /* 0x0000003d3f467210 */ /* 0x000fc40007f5e0ff */
[-C--:B------:R-:W-:Y:S02]  /*3420*/  LEA.HI.X.SX32 R73, R65, R62.reuse, 0x1, P3 ;  /* 0x0000003e41497211 */ /* 0x080fe400018f0eff */
[----:B------:R-:W-:Y:S02]  /*3430*/  ISETP.GE.AND P4, PT, R78, UR59, PT ;  /* 0x0000003b4e007c0c */ /* 0x000fe4000bf86270 */
[----:B-1----:R-:W-:Y:S01]  /*3440*/  LOP3.LUT R74, R80, 0x20, RZ, 0xfc, !PT ;  /* 0x00000020504a7812 */ /* 0x002fe200078efcff */
[----:B------:R0:W4:Y:S01]  /*3450*/  @!P1 LDG.E.U8 R110, desc[UR38][R72.64] ;  /* 0x00000026486e9981 */ /* 0x000122000c1e1100 */
[----:B------:R-:W-:Y:S02]  /*3460*/  IADD3 R78, P3, R11, R61, RZ ;  /* 0x0000003d0b4e7210 */ /* 0x000fe40007f7e0ff */
[----:B------:R-:W-:Y:S02]  /*3470*/  LEA.HI.X.SX32 R71, R63, R62, 0x1, P2 ;  /* 0x0000003e3f477211 */ /* 0x000fe400010f0eff */
[----:B------:R-:W-:-:S02]  /*3480*/  PRMT R111, RZ, 0x7610, R111 ;  /* 0x00007610ff6f7816 */ /* 0x000fc4000000006f */
[----:B------:R-:W-:Y:S02]  /*3490*/  PRMT R122, RZ, 0x7610, R122 ;  /* 0x00007610ff7a7816 */ /* 0x000fe4000000007a */
[----:B------:R-:W-:Y:S02]  /*34a0*/  ISETP.GE.AND P2, PT, R74, UR59, PT ;  /* 0x0000003b4a007c0c */ /* 0x000fe4000bf46270 */
[----:B------:R-:W-:Y:S01]  /*34b0*/  LOP3.LUT R75, R80, 0x30, RZ, 0xfc, !PT ;  /* 0x00000030504b7812 */ /* 0x000fe200078efcff */
[----:B------:R1:W4:Y:S01]  /*34c0*/  @!P6 LDG.E.U8 R111, desc[UR38][R70.64] ;  /* 0x00000026466fe981 */ /* 0x000322000c1e1100 */
[----:B------:R-:W-:Y:S02]  /*34d0*/  LEA.HI.X.SX32 R79, R11, R62, 0x1, P3 ;  /* 0x0000003e0b4f7211 */ /* 0x000fe400018f0eff */
[----:B------:R-:W-:Y:S02]  /*34e0*/  IADD3 R74, P1, R10, R61, RZ ;  /* 0x0000003d0a4a7210 */ /* 0x000fe40007f3e0ff */
[----:B------:R-:W-:Y:S01]  /*34f0*/  ISETP.GE.AND P3, PT, R75, UR59, PT ;  /* 0x0000003b4b007c0c */ /* 0x000fe2000bf66270 */
[----:B------:R-:W2:Y:S01]  /*3500*/  @!P5 LDG.E.U8 R122, desc[UR38][R78.64] ;  /* 0x000000264e7ad981 */ /* 0x000ea2000c1e1100 */
[----:B------:R-:W-:-:S02]  /*3510*/  PRMT R95, RZ, 0x7610, R95 ;  /* 0x00007610ff5f7816 */ /* 0x000fc4000000005f */
[----:B------:R-:W-:Y:S02]  /*3520*/  LEA.HI.X.SX32 R75, R10, R62, 0x1, P1 ;  /* 0x0000003e0a4b7211 */ /* 0x000fe400008f0eff */
[----:B0-----:R-:W-:Y:S02]  /*3530*/  LOP3.LUT R72, R80, 0x40, RZ, 0xfc, !PT ;  /* 0x0000004050487812 */ /* 0x001fe400078efcff */
[----:B-1----:R-:W-:Y:S01]  /*3540*/  IADD3 R70, P5, R12, R61, RZ ;  /* 0x0000003d0c467210 */ /* 0x002fe20007fbe0ff */
[----:B------:R0:W3:Y:S01]  /*3550*/  @!P4 LDG.E.U8 R95, desc[UR38][R74.64] ;  /* 0x000000264a5fc981 */ /* 0x0000e2000c1e1100 */
[----:B------:R-:W-:Y:S02]  /*3560*/  PRMT R120, RZ, 0x7610, R120 ;  /* 0x00007610ff787816 */ /* 0x000fe40000000078 */
[----:B------:R-:W-:Y:S02]  /*3570*/  ISETP.GE.AND P1, PT, R72, UR59, PT ;  /* 0x0000003b48007c0c */ /* 0x000fe4000bf26270 */
[----:B------:R-:W-:-:S02]  /*3580*/  LOP3.LUT R73, R80, 0x50, RZ, 0xfc, !PT ;  /* 0x0000005050497812 */ /* 0x000fc400078efcff */
[-C--:B------:R-:W-:Y:S02]  /*3590*/  LEA.HI.X.SX32 R71, R12, R62.reuse, 0x1, P5 ;  /* 0x0000003e0c477211 */ /* 0x080fe400028f0eff */
[-C--:B------:R-:W-:Y:S02]  /*35a0*/  IADD3 R72, P4, R13, R61.reuse, RZ ;  /* 0x0000003d0d487210 */ /* 0x080fe40007f9e0ff */
[----:B------:R-:W-:Y:S01]  /*35b0*/  ISETP.GE.AND P5, PT, R73, UR59, PT ;  /* 0x0000003b49007c0c */ /* 0x000fe2000bfa6270 */
[----:B------:R1:W5:Y:S01]  /*35c0*/  @!P2 LDG.E.U8 R120, desc[UR38][R70.64] ;  /* 0x000000264678a981 */ /* 0x000362000c1e1100 */
[----:B------:R-:W-:Y:S02]  /*35d0*/  PRMT R116, RZ, 0x7610, R116 ;  /* 0x00007610ff747816 */ /* 0x000fe40000000074 */
[----:B------:R-:W-:Y:S02]  /*35e0*/  LEA.HI.X.SX32 R73, R13, R62, 0x1, P4 ;  /* 0x0000003e0d497211 */ /* 0x000fe400020f0eff */
[----:B------:R-:W-:-:S02]  /*35f0*/  IADD3 R84, P2, R14, R61, RZ ;  /* 0x0000003d0e547210 */ /* 0x000fc40007f5e0ff */
[C---:B------:R-:W-:Y:S01]  /*3600*/  LOP3.LUT R81, R80.reuse, 0x60, RZ, 0xfc, !PT ;  /* 0x0000006050517812 */ /* 0x040fe200078efcff */
[----:B------:R1:W4:Y:S01]  /*3610*/  @!P3 LDG.E.U8 R116, desc[UR38][R72.64] ;  /* 0x000000264874b981 */ /* 0x000322000c1e1100 */
[----:B0-----:R-:W-:Y:S02]  /*3620*/  LOP3.LUT R74, R80, 0x70, RZ, 0xfc, !PT ;  /* 0x00000070504a7812 */ /* 0x001fe400078efcff */
[----:B------:R-:W-:Y:S02]  /*3630*/  PRMT R118, RZ, 0x7610, R118 ;  /* 0x00007610ff767816 */ /* 0x000fe40000000076 */
[----:B------:R-:W-:Y:S02]  /*3640*/  LEA.HI.X.SX32 R85, R14, R62, 0x1, P2 ;  /* 0x0000003e0e557211 */ /* 0x000fe400010f0eff */
[----:B------:R-:W-:Y:S02]  /*3650*/  IADD3 R78, P3, R15, R61, RZ ;  /* 0x0000003d0f4e7210 */ /* 0x000fe40007f7e0ff */
[----:B------:R-:W-:Y:S01]  /*3660*/  ISETP.GE.AND P4, PT, R81, UR59, PT ;  /* 0x0000003b51007c0c */ /* 0x000fe2000bf86270 */
[----:B------:R-:W4:Y:S01]  /*3670*/  @!P1 LDG.E.U8 R118, desc[UR38][R84.64] ;  /* 0x0000002654769981 */ /* 0x000f22000c1e1100 */
[----:B------:R-:W-:-:S02]  /*3680*/  ISETP.GE.AND P2, PT, R74, UR59, PT ;  /* 0x0000003b4a007c0c */ /* 0x000fc4000bf46270 */
[----:B------:R-:W-:Y:S02]  /*3690*/  LEA.HI.X.SX32 R79, R15, R62, 0x1, P3 ;  /* 0x0000003e0f4f7211 */ /* 0x000fe400018f0eff */
[-C--:B-1----:R-:W-:Y:S02]  /*36a0*/  IADD3 R70, P3, R16, R61.reuse, RZ ;  /* 0x0000003d10467210 */ /* 0x082fe40007f7e0ff */
[----:B------:R-:W-:Y:S02]  /*36b0*/  IADD3 R74, P1, R17, R61, RZ ;  /* 0x0000003d114a7210 */ /* 0x000fe40007f3e0ff */
[----:B------:R-:W-:Y:S02]  /*36c0*/  PRMT R117, RZ, 0x7610, R117 ;  /* 0x00007610ff757816 */ /* 0x000fe40000000075 */
[----:B------:R-:W-:Y:S02]  /*36d0*/  PRMT R96, RZ, 0x7610, R96 ;  /* 0x00007610ff607816 */ /* 0x000fe40000000060 */
[----:B------:R-:W-:-:S02]  /*36e0*/  PRMT R113, RZ, 0x7610, R113 ;  /* 0x00007610ff717816 */ /* 0x000fc40000000071 */
[-C--:B------:R-:W-:Y:S01]  /*36f0*/  LEA.HI.X.SX32 R71, R16, R62.reuse, 0x1, P3 ;  /* 0x0000003e10477211 */ /* 0x080fe200018f0eff */
[----:B------:R-:W4:Y:S01]  /*3700*/  @!P5 LDG.E.U8 R117, desc[UR38][R78.64] ;  /* 0x000000264e75d981 */ /* 0x000f22000c1e1100 */
[----:B------:R-:W-:Y:S02]  /*3710*/  LEA.HI.X.SX32 R75, R17, R62, 0x1, P1 ;  /* 0x0000003e114b7211 */ /* 0x000fe400008f0eff */
[----:B------:R-:W-:Y:S01]  /*3720*/  MOV R77, UR24 ;  /* 0x00000018004d7c02 */ /* 0x000fe20008000f00 */
[----:B------:R0:W4:Y:S04]  /*3730*/  @!P4 LDG.E.U8 R96, desc[UR38][R70.64] ;  /* 0x000000264660c981 */ /* 0x000128000c1e1100 */
[----:B------:R-:W4:Y:S01]  /*3740*/  @!P2 LDG.E.U8 R113, desc[UR38][R74.64] ;  /* 0x000000264a71a981 */ /* 0x000f22000c1e1100 */
[----:B------:R-:W-:-:S02]  /*3750*/  SHF.R.S32.HI R82, RZ, 0x1f, R9 ;  /* 0x0000001fff527819 */ /* 0x000fc40000011409 */
[C---:B------:R-:W-:Y:S02]  /*3760*/  IADD3 R86, P1, R9.reuse, R56, RZ ;  /* 0x0000003809567210 */ /* 0x040fe40007f3e0ff */
[----:B------:R-:W-:-:S03]  /*3770*/  IADD3 R72, P3, R9, R58, RZ ;  /* 0x0000003a09487210 */ /* 0x000fc60007f7e0ff */
[C---:B------:R-:W-:Y:S01]  /*3780*/  IMAD.X R87, R82.reuse, 0x1, R59, P1 ;  /* 0x0000000152577824 */ /* 0x040fe200008e063b */
[C---:B0-----:R-:W-:Y:S01]  /*3790*/  IADD3 R70, P1, R9.reuse, UR37, RZ ;  /* 0x0000002509467c10 */ /* 0x041fe2000ff3e0ff */
[C---:B------:R-:W-:Y:S01]  /*37a0*/  IMAD.X R73, R82.reuse, 0x1, R60, P3 ;  /* 0x0000000152497824 */ /* 0x040fe200018e063c */
[----:B------:R-:W-:Y:S01]  /*37b0*/  PRMT R109, RZ, 0x7610, R109 ;  /* 0x00007610ff6d7816 */ /* 0x000fe2000000006d */
[----:B------:R-:W-:Y:S01]  /*37c0*/  BAR.SYNC.DEFER_BLOCKING 0x0 ;  /* 0x0000000000007b1d */ /* 0x000fe20000010000 */
[C---:B------:R-:W-:Y:S02]  /*37d0*/  IADD3.X R71, R82.reuse, UR5, RZ, P1, !PT ;  /* 0x0000000552477c10 */ /* 0x040fe40008ffe4ff */
[----:B------:R-:W-:Y:S02]  /*37e0*/  IADD3 R78, P1, R9, UR40, RZ ;  /* 0x00000028094e7c10 */ /* 0x000fe4000ff3e0ff */
[----:B------:R-:W-:Y:S02]  /*37f0*/  PRMT R94, RZ, 0x7610, R94 ;  /* 0x00007610ff5e7816 */ /* 0x000fe4000000005e */
[----:B------:R-:W-:-:S02]  /*3800*/  IADD3.X R79, R82, UR6, RZ, P1, !PT ;  /* 0x00000006524f7c10 */ /* 0x000fc40008ffe4ff */
[----:B------:R-:W-:Y:S02]  /*3810*/  PRMT R93, RZ, 0x7610, R93 ;  /* 0x00007610ff5d7816 */ /* 0x000fe4000000005d */
[----:B------:R-:W-:Y:S01]  /*3820*/  PRMT R107, RZ, 0x7610, R107 ;  /* 0x00007610ff6b7816 */ /* 0x000fe2000000006b */
[----:B------:R0:W4:Y:S04]  /*3830*/  @!P0 LDG.E.U8 R109, desc[UR38][R72.64] ;  /* 0x00000026486d8981 */ /* 0x000128000c1e1100 */
[----:B------:R1:W4:Y:S04]  /*3840*/  @!P0 LDG.E.U8 R94, desc[UR38][R86.64] ;  /* 0x00000026565e8981 */ /* 0x000328000c1e1100 */
[----:B------:R1:W4:Y:S01]  /*3850*/  @!P0 LDG.E.U8 R93, desc[UR38][R70.64] ;  /* 0x00000026465d8981 */ /* 0x000322000c1e1100 */
[----:B0-----:R-:W-:-:S02]  /*3860*/  IADD3 R72, P1, R9, UR42, RZ ;  /* 0x0000002a09487c10 */ /* 0x001fc4000ff3e0ff */
[----:B------:R-:W-:Y:S01]  /*3870*/  PRMT R106, RZ, 0x7610, R106 ;  /* 0x00007610ff6a7816 */ /* 0x000fe2000000006a */
[----:B------:R0:W4:Y:S01]  /*3880*/  @!P0 LDG.E.U8 R107, desc[UR38][R78.64] ;  /* 0x000000264e6b8981 */ /* 0x000122000c1e1100 */
[C---:B------:R-:W-:Y:S02]  /*3890*/  IADD3.X R73, R82.reuse, UR8, RZ, P1, !PT ;  /* 0x0000000852497c10 */ /* 0x040fe40008ffe4ff */
[C---:B-1----:R-:W-:Y:S02]  /*38a0*/  IADD3 R86, P1, R9.reuse, UR43, RZ ;  /* 0x0000002b09567c10 */ /* 0x042fe4000ff3e0ff */
[C---:B------:R-:W-:Y:S01]  /*38b0*/  IADD3 R84, P2, R9.reuse, UR36, RZ ;  /* 0x0000002409547c10 */ /* 0x040fe2000ff5e0ff */
[----:B------:R1:W4:Y:S01]  /*38c0*/  @!P0 LDG.E.U8 R106, desc[UR38][R72.64] ;  /* 0x00000026486a8981 */ /* 0x000322000c1e1100 */
[----:B------:R-:W-:Y:S02]  /*38d0*/  IADD3.X R87, R82, UR9, RZ, P1, !PT ;  /* 0x0000000952577c10 */ /* 0x000fe40008ffe4ff */
[----:B------:R-:W-:-:S04]  /*38e0*/  IADD3 R70, P1, R9, UR45, RZ ;  /* 0x0000002d09467c10 */ /* 0x000fc8000ff3e0ff */
[----:B------:R-:W-:Y:S02]  /*38f0*/  IADD3.X R71, R82, UR11, RZ, P1, !PT ;  /* 0x0000000b52477c10 */ /* 0x000fe40008ffe4ff */
[----:B0-----:R-:W-:-:S04]  /*3900*/  IADD3 R78, P1, R9, UR46, RZ ;  /* 0x0000002e094e7c10 */ /* 0x001fc8000ff3e0ff */
[C---:B------:R-:W-:Y:S02]  /*3910*/  IADD3.X R79, R82.reuse, UR12, RZ, P1, !PT ;  /* 0x0000000c524f7c10 */ /* 0x040fe40008ffe4ff */
[----:B-1----:R-:W-:Y:S02]  /*3920*/  IADD3 R72, P1, R9, UR48, RZ ;  /* 0x0000003009487c10 */ /* 0x002fe4000ff3e0ff */
[----:B------:R-:W-:Y:S02]  /*3930*/  PRMT R108, RZ, 0x7610, R108 ;  /* 0x00007610ff6c7816 */ /* 0x000fe4000000006c */
[----:B------:R-:W-:Y:S02]  /*3940*/  PRMT R90, RZ, 0x7610, R90 ;  /* 0x00007610ff5a7816 */ /* 0x000fe4000000005a */
[C---:B------:R-:W-:Y:S02]  /*3950*/  IADD3.X R85, R82.reuse, UR4, RZ, P2, !PT ;  /* 0x0000000452557c10 */ /* 0x040fe400097fe4ff */
[----:B------:R-:W-:-:S02]  /*3960*/  IADD3.X R73, R82, UR14, RZ, P1, !PT ;  /* 0x0000000e52497c10 */ /* 0x000fc40008ffe4ff */
[C---:B------:R-:W-:Y:S01]  /*3970*/  IADD3 R74, P2, R9.reuse, UR41, RZ ;  /* 0x00000029094a7c10 */ /* 0x040fe2000ff5e0ff */
[----:B------:R0:W4:Y:S01]  /*3980*/  @!P0 LDG.E.U8 R108, desc[UR38][R84.64] ;  /* 0x00000026546c8981 */ /* 0x000122000c1e1100 */
[----:B------:R-:W-:Y:S02]  /*3990*/  IADD3 R98, P1, R9, UR49, RZ ;  /* 0x0000003109627c10 */ /* 0x000fe4000ff3e0ff */
[----:B------:R-:W-:Y:S01]  /*39a0*/  PRMT R92, RZ, 0x7610, R92 ;  /* 0x00007610ff5c7816 */ /* 0x000fe2000000005c */
[----:B------:R1:W4:Y:S01]  /*39b0*/  @!P0 LDG.E.U8 R90, desc[UR38][R70.64] ;  /* 0x00000026465a8981 */ /* 0x000322000c1e1100 */
[----:B------:R-:W-:Y:S02]  /*39c0*/  PRMT R104, RZ, 0x7610, R104 ;  /* 0x00007610ff687816 */ /* 0x000fe40000000068 */
[C---:B------:R-:W-:Y:S02]  /*39d0*/  IADD3.X R75, R82.reuse, UR7, RZ, P2, !PT ;  /* 0x00000007524b7c10 */ /* 0x040fe400097fe4ff */
[----:B------:R-:W-:-:S02]  /*39e0*/  IADD3.X R99, R82, UR15, RZ, P1, !PT ;  /* 0x0000000f52637c10 */ /* 0x000fc40008ffe4ff */
[C---:B0-----:R-:W-:Y:S01]  /*39f0*/  IADD3 R84, P2, R9.reuse, UR44, RZ ;  /* 0x0000002c09547c10 */ /* 0x041fe2000ff5e0ff */
[----:B------:R0:W4:Y:S01]  /*3a00*/  @!P0 LDG.E.U8 R92, desc[UR38][R74.64] ;  /* 0x000000264a5c8981 */ /* 0x000122000c1e1100 */
[----:B------:R-:W-:Y:S02]  /*3a10*/  PRMT R91, RZ, 0x7610, R91 ;  /* 0x00007610ff5b7816 */ /* 0x000fe4000000005b */
[----:B-1----:R-:W-:Y:S01]  /*3a20*/  IADD3 R70, P1, R9, UR51, RZ ;  /* 0x0000003309467c10 */ /* 0x002fe2000ff3e0ff */
[----:B------:R1:W4:Y:S01]  /*3a30*/  @!P0 LDG.E.U8 R104, desc[UR38][R78.64] ;  /* 0x000000264e688981 */ /* 0x000322000c1e1100 */
[----:B------:R-:W-:Y:S02]  /*3a40*/  PRMT R105, RZ, 0x7610, R105 ;  /* 0x00007610ff697816 */ /* 0x000fe40000000069 */
[----:B------:R-:W-:Y:S01]  /*3a50*/  PRMT R103, RZ, 0x7610, R103 ;  /* 0x00007610ff677816 */ /* 0x000fe20000000067 */
[----:B------:R1:W4:Y:S01]  /*3a60*/  @!P0 LDG.E.U8 R91, desc[UR38][R86.64] ;  /* 0x00000026565b8981 */ /* 0x000322000c1e1100 */
[----:B------:R-:W-:-:S02]  /*3a70*/  IADD3.X R85, R82, UR10, RZ, P2, !PT ;  /* 0x0000000a52557c10 */ /* 0x000fc400097fe4ff */
[C---:B------:R-:W-:Y:S02]  /*3a80*/  IADD3.X R71, R82.reuse, UR29, RZ, P1, !PT ;  /* 0x0000001d52477c10 */ /* 0x040fe40008ffe4ff */
[C---:B0-----:R-:W-:Y:S01]  /*3a90*/  IADD3 R74, P2, R9.reuse, UR47, RZ ;  /* 0x0000002f094a7c10 */ /* 0x041fe2000ff5e0ff */
[----:B------:R0:W4:Y:S01]  /*3aa0*/  @!P0 LDG.E.U8 R105, desc[UR38][R84.64] ;  /* 0x0000002654698981 */ /* 0x000122000c1e1100 */
[----:B-1----:R-:W-:Y:S02]  /*3ab0*/  IADD3 R78, P1, R9, UR52, RZ ;  /* 0x00000034094e7c10 */ /* 0x002fe4000ff3e0ff */
[----:B------:R-:W-:Y:S01]  /*3ac0*/  PRMT R89, RZ, 0x7610, R89 ;  /* 0x00007610ff597816 */ /* 0x000fe20000000059 */
[----:B------:R1:W4:Y:S01]  /*3ad0*/  @!P0 LDG.E.U8 R103, desc[UR38][R72.64] ;  /* 0x0000002648678981 */ /* 0x000322000c1e1100 */
[----:B------:R-:W-:Y:S02]  /*3ae0*/  PRMT R87, RZ, 0x7610, R87 ;  /* 0x00007610ff577816 */ /* 0x000fe40000000057 */
[----:B------:R-:W-:-:S02]  /*3af0*/  IADD3.X R75, R82, UR13, RZ, P2, !PT ;  /* 0x0000000d524b7c10 */ /* 0x000fc400097fe4ff */
[C---:B------:R-:W-:Y:S02]  /*3b00*/  IADD3.X R79, R82.reuse, UR30, RZ, P1, !PT ;  /* 0x0000001e524f7c10 */ /* 0x040fe40008ffe4ff */
[C---:B0-----:R-:W-:Y:S01]  /*3b10*/  IADD3 R84, P2, R9.reuse, UR50, RZ ;  /* 0x0000003209547c10 */ /* 0x041fe2000ff5e0ff */
[----:B------:R0:W4:Y:S01]  /*3b20*/  @!P0 LDG.E.U8 R89, desc[UR38][R74.64] ;  /* 0x000000264a598981 */ /* 0x000122000c1e1100 */
[----:B-1----:R-:W-:Y:S02]  /*3b30*/  IADD3 R72, P1, R9, UR54, RZ ;  /* 0x0000003609487c10 */ /* 0x002fe4000ff3e0ff */
[----:B------:R-:W-:Y:S01]  /*3b40*/  PRMT R101, RZ, 0x7610, R101 ;  /* 0x00007610ff657816 */ /* 0x000fe20000000065 */
[----:B------:R1:W4:Y:S01]  /*3b50*/  @!P0 LDG.E.U8 R87, desc[UR38][R70.64] ;  /* 0x0000002646578981 */ /* 0x000322000c1e1100 */
[C---:B------:R-:W-:Y:S02]  /*3b60*/  IADD3.X R85, R82.reuse, UR28, RZ, P2, !PT ;  /* 0x0000001c52557c10 */ /* 0x040fe400097fe4ff */
[----:B------:R-:W-:-:S02]  /*3b70*/  IADD3.X R73, R82, UR32, RZ, P1, !PT ;  /* 0x0000002052497c10 */ /* 0x000fc40008ffe4ff */
[C---:B0-----:R-:W-:Y:S01]  /*3b80*/  IADD3 R74, P2, R9.reuse, UR53, RZ ;  /* 0x00000035094a7c10 */ /* 0x041fe2000ff5e0ff */
[----:B------:R0:W4:Y:S01]  /*3b90*/  @!P0 LDG.E.U8 R101, desc[UR38][R78.64] ;  /* 0x000000264e658981 */ /* 0x000122000c1e1100 */
[----:B------:R-:W-:Y:S02]  /*3ba0*/  PRMT R102, RZ, 0x7610, R102 ;  /* 0x00007610ff667816 */ /* 0x000fe40000000066 */
[----:B-1----:R-:W-:Y:S02]  /*3bb0*/  IADD3 R70, P1, R9, UR55, RZ ;  /* 0x0000003709467c10 */ /* 0x002fe4000ff3e0ff */
[----:B------:R-:W-:Y:S02]  /*3bc0*/  PRMT R86, RZ, 0x7610, R86 ;  /* 0x00007610ff567816 */ /* 0x000fe40000000056 */
[----:B------:R1:W4:Y:S01]  /*3bd0*/  @!P0 LDG.E.U8 R102, desc[UR38][R84.64] ;  /* 0x0000002654668981 */ /* 0x000322000c1e1100 */
[C---:B------:R-:W-:Y:S02]  /*3be0*/  IADD3.X R75, R82.reuse, UR31, RZ, P2, !PT ;  /* 0x0000001f524b7c10 */ /* 0x040fe400097fe4ff */
[----:B------:R-:W-:-:S02]  /*3bf0*/  IADD3.X R71, R82, UR33, RZ, P1, !PT ;  /* 0x0000002152477c10 */ /* 0x000fc40008ffe4ff */
[C---:B0-----:R-:W-:Y:S01]  /*3c00*/  IADD3 R78, P1, R9.reuse, UR57, RZ ;  /* 0x00000039094e7c10 */ /* 0x041fe2000ff3e0ff */
[----:B------:R0:W4:Y:S01]  /*3c10*/  @!P0 LDG.E.U8 R86, desc[UR38][R74.64] ;  /* 0x000000264a568981 */ /* 0x000122000c1e1100 */
[----:B------:R-:W-:Y:S02]  /*3c20*/  PRMT R88, RZ, 0x7610, R88 ;  /* 0x00007610ff587816 */ /* 0x000fe40000000058 */
[----:B------:R-:W-:Y:S02]  /*3c30*/  IADD3.X R79, R82, UR35, RZ, P1, !PT ;  /* 0x00000023524f7c10 */ /* 0x000fe40008ffe4ff */
[----:B-1----:R-:W-:Y:S02]  /*3c40*/  PRMT R85, RZ, 0x7610, R85 ;  /* 0x00007610ff557816 */ /* 0x002fe40000000055 */
[----:B------:R-:W-:Y:S01]  /*3c50*/  PRMT R100, RZ, 0x7610, R100 ;  /* 0x00007610ff647816 */ /* 0x000fe20000000064 */
[----:B------:R1:W4:Y:S01]  /*3c60*/  @!P0 LDG.E.U8 R88, desc[UR38][R98.64] ;  /* 0x0000002662588981 */ /* 0x000322000c1e1100 */
[----:B0-----:R-:W-:-:S02]  /*3c70*/  IADD3 R74, P1, R9, R52, RZ ;  /* 0x00000034094a7210 */ /* 0x001fc40007f3e0ff */
[C---:B------:R-:W-:Y:S01]  /*3c80*/  IADD3 R124, P2, R9.reuse, UR56, RZ ;  /* 0x00000038097c7c10 */ /* 0x040fe2000ff5e0ff */
[----:B------:R0:W4:Y:S01]  /*3c90*/  @!P0 LDG.E.U8 R85, desc[UR38][R70.64] ;  /* 0x0000002646558981 */ /* 0x000122000c1e1100 */
[----:B------:R-:W-:Y:S01]  /*3ca0*/  PRMT R84, RZ, 0x7610, R84 ;  /* 0x00007610ff547816 */ /* 0x000fe20000000054 */
[C---:B------:R-:W-:Y:S01]  /*3cb0*/  IMAD.X R75, R82.reuse, 0x1, R55, P1 ;  /* 0x00000001524b7824 */ /* 0x040fe200008e0637 */
[----:B------:R-:W-:Y:S01]  /*3cc0*/  IADD3.X R125, R82, UR34, RZ, P2, !PT ;  /* 0x00000022527d7c10 */ /* 0x000fe200097fe4ff */
[----:B------:R0:W4:Y:S01]  /*3cd0*/  @!P0 LDG.E.U8 R100, desc[UR38][R72.64] ;  /* 0x0000002648648981 */ /* 0x000122000c1e1100 */
[----:B-1----:R-:W-:Y:S02]  /*3ce0*/  PRMT R99, RZ, 0x7610, R99 ;  /* 0x00007610ff637816 */ /* 0x002fe40000000063 */
[----:B------:R-:W-:Y:S01]  /*3cf0*/  PRMT R98, RZ, 0x7610, R98 ;  /* 0x00007610ff627816 */ /* 0x000fe20000000062 */
[----:B------:R1:W4:Y:S01]  /*3d00*/  @!P0 LDG.E.U8 R84, desc[UR38][R78.64] ;  /* 0x000000264e548981 */ /* 0x000322000c1e1100 */
[----:B0-----:R-:W-:-:S03]  /*3d10*/  IADD3 R70, P1, R9, R50, RZ ;  /* 0x0000003209467210 */ /* 0x001fc60007f3e0ff */
[----:B------:R0:W4:Y:S01]  /*3d20*/  @!P0 LDG.E.U8 R99, desc[UR38][R124.64] ;  /* 0x000000267c638981 */ /* 0x000122000c1e1100 */
[----:B------:R-:W-:Y:S01]  /*3d30*/  IADD3 R72, P2, R9, R54, RZ ;  /* 0x0000003609487210 */ /* 0x000fe20007f5e0ff */
[----:B------:R-:W-:Y:S01]  /*3d40*/  IMAD.X R71, R82, 0x1, R53, P1 ;  /* 0x0000000152477824 */ /* 0x000fe200008e0635 */
[----:B-1----:R-:W-:-:S03]  /*3d50*/  SHF.R.S32.HI R78, RZ, 0x1f, R9 ;  /* 0x0000001fff4e7819 */ /* 0x002fc60000011409 */
[----:B------:R-:W-:Y:S01]  /*3d60*/  IMAD.X R73, R82, 0x1, R57, P2 ;  /* 0x0000000152497824 */ /* 0x000fe200010e0639 */
[----:B0-----:R-:W-:Y:S02]  /*3d70*/  IADD3 R124, P1, R9, R46, RZ ;  /* 0x0000002e097c7210 */ /* 0x001fe40007f3e0ff */
[----:B------:R-:W-:Y:S02]  /*3d80*/  PRMT R83, RZ, 0x7610, R83 ;  /* 0x00007610ff537816 */ /* 0x000fe40000000053 */
[----:B------:R0:W4:Y:S01]  /*3d90*/  @!P0 LDG.E.U8 R98, desc[UR38][R72.64] ;  /* 0x0000002648628981 */ /* 0x000122000c1e1100 */
[----:B------:R-:W-:Y:S01]  /*3da0*/  IMAD.X R125, R78, 0x1, R49, P1 ;  /* 0x000000014e7d7824 */ /* 0x000fe200008e0631 */
[----:B------:R-:W-:Y:S02]  /*3db0*/  PRMT R79, RZ, 0x7610, R79 ;  /* 0x00007610ff4f7816 */ /* 0x000fe4000000004f */
[----:B------:R1:W4:Y:S01]  /*3dc0*/  @!P0 LDG.E.U8 R83, desc[UR38][R74.64] ;  /* 0x000000264a538981 */ /* 0x000322000c1e1100 */
[----:B------:R-:W-:-:S03]  /*3dd0*/  PRMT R97, RZ, 0x7610, R97 ;  /* 0x00007610ff617816 */ /* 0x000fc60000000061 */
[----:B------:R1:W4:Y:S01]  /*3de0*/  @!P0 LDG.E.U8 R79, desc[UR38][R70.64] ;  /* 0x00000026464f8981 */ /* 0x000322000c1e1100 */
[----:B0-----:R-:W-:-:S03]  /*3df0*/  IADD3 R72, P1, R9, R48, RZ ;  /* 0x0000003009487210 */ /* 0x001fc60007f3e0ff */
[----:B------:R0:W4:Y:S02]  /*3e00*/  @!P0 LDG.E.U8 R97, desc[UR38][R124.64] ;  /* 0x000000267c618981 */ /* 0x000124000c1e1100 */
[----:B------:R-:W-:Y:S01]  /*3e10*/  IMAD.X R73, R78, 0x1, R51, P1 ;  /* 0x000000014e497824 */ /* 0x000fe200008e0633 */
[----:B-1----:R-:W-:-:S05]  /*3e20*/  IADD3 R74, P1, R9, R44, RZ ;  /* 0x0000002c094a7210 */ /* 0x002fca0007f3e0ff */
[----:B------:R-:W-:Y:S01]  /*3e30*/  IMAD.X R75, R78, 0x1, R47, P1 ;  /* 0x000000014e4b7824 */ /* 0x000fe200008e062f */
[----:B------:R-:W-:Y:S02]  /*3e40*/  IADD3 R70, P1, R9, R42, RZ ;  /* 0x0000002a09467210 */ /* 0x000fe40007f3e0ff */
[----:B0-----:R-:W-:-:S03]  /*3e50*/  PRMT R124, RZ, 0x7610, R124 ;  /* 0x00007610ff7c7816 */ /* 0x001fc6000000007c */
[----:B------:R-:W-:Y:S01]  /*3e60*/  IMAD.X R71, R78, 0x1, R45, P1 ;  /* 0x000000014e477824 */ /* 0x000fe200008e062d */
[----:B------:R-:W-:-:S04]  /*3e70*/  PRMT R82, RZ, 0x7610, R82 ;  /* 0x00007610ff527816 */ /* 0x000fc80000000052 */
[----:B------:R0:W4:Y:S01]  /*3e80*/  @!P0 LDG.E.U8 R124, desc[UR38][R70.64] ;  /* 0x00000026467c8981 */ /* 0x000122000c1e1100 */
[----:B------:R-:W-:-:S03]  /*3e90*/  PRMT R81, RZ, 0x7610, R81 ;  /* 0x00007610ff517816 */ /* 0x000fc60000000051 */
[----:B------:R1:W4:Y:S01]  /*3ea0*/  @!P0 LDG.E.U8 R82, desc[UR38][R72.64] ;  /* 0x0000002648528981 */ /* 0x000322000c1e1100 */
[----:B------:R-:W-:-:S03]  /*3eb0*/  PRMT R125, RZ, 0x7610, R125 ;  /* 0x00007610ff7d7816 */ /* 0x000fc6000000007d */
[----:B------:R1:W4:Y:S01]  /*3ec0*/  @!P0 LDG.E.U8 R81, desc[UR38][R74.64] ;  /* 0x000000264a518981 */ /* 0x000322000c1e1100 */
[----:B0-----:R-:W-:-:S05]  /*3ed0*/  IADD3 R70, P1, R9, R22, RZ ;  /* 0x0000001609467210 */ /* 0x001fca0007f3e0ff */
[----:B------:R-:W-:Y:S01]  /*3ee0*/  IMAD.X R71, R78, 0x1, R41, P1 ;  /* 0x000000014e477824 */ /* 0x000fe200008e0629 */
[----:B-1----:R-:W-:-:S04]  /*3ef0*/  IADD3 R72, P1, R9, R40, RZ ;  /* 0x0000002809487210 */ /* 0x002fc80007f3e0ff */
[----:B------:R0:W4:Y:S01]  /*3f00*/  @!P0 LDG.E.U8 R125, desc[UR38][R70.64] ;  /* 0x00000026467d8981 */ /* 0x000122000c1e1100 */
[----:B------:R-:W-:Y:S01]  /*3f10*/  IMAD.X R73, R78, 0x1, R43, P1 ;  /* 0x000000014e497824 */ /* 0x000fe200008e062b */
[----:B------:R-:W-:-:S05]  /*3f20*/  IADD3 R74, P1, R9, R64, RZ ;  /* 0x00000040094a7210 */ /* 0x000fca0007f3e0ff */
[----:B------:R-:W-:Y:S01]  /*3f30*/  IMAD.X R75, R78, 0x1, R23, P1 ;  /* 0x000000014e4b7824 */ /* 0x000fe200008e0617 */
[----:B------:R-:W-:Y:S02]  /*3f40*/  PRMT R78, RZ, 0x7610, R78 ;  /* 0x00007610ff4e7816 */ /* 0x000fe4000000004e */
[----:B0-----:R-:W-:-:S04]  /*3f50*/  PRMT R70, RZ, 0x7610, R70 ;  /* 0x00007610ff467816 */ /* 0x001fc80000000046 */
[----:B------:R-:W4:Y:S04]  /*3f60*/  @!P0 LDG.E.U8 R78, desc[UR38][R74.64] ;  /* 0x000000264a4e8981 */ /* 0x000f28000c1e1100 */
[----:B------:R0:W4:Y:S01]  /*3f70*/  @!P0 LDG.E.U8 R70, desc[UR38][R72.64] ;  /* 0x0000002648468981 */ /* 0x000122000c1e1100 */
[----:B------:R-:W-:-:S05]  /*3f80*/  IMAD.SHL.U32 R71, R0, 0x10, RZ ;  /* 0x0000001000477824 */ /* 0x000fca00078e00ff */
[----:B0-----:R-:W-:Y:S02]  /*3f90*/  LOP3.LUT R72, R71, 0x70, RZ, 0xc0, !PT ;  /* 0x0000007047487812 */ /* 0x001fe400078ec0ff */
[----:B------:R-:W-:-:S05]  /*3fa0*/  LOP3.LUT R71, R0, 0x3f, RZ, 0xc0, !PT ;  /* 0x0000003f00477812 */ /* 0x000fca00078ec0ff */
[----:B------:R-:W-:-:S05]  /*3fb0*/  IMAD R71, R71, 0x80, R72 ;  /* 0x0000008047477824 */ /* 0x000fca00078e0248 */
[----:B------:R-:W-:Y:S02]  /*3fc0*/  LOP3.LUT R71, R71, R80, RZ, 0xfc, !PT ;  /* 0x0000005047477212 */ /* 0x000fe400078efcff */
[----:B------:R-:W-:Y:S02]  /*3fd0*/  LOP3.LUT R80, R0, 0x180, RZ, 0xc0, !PT ;  /* 0x0000018000507812 */ /* 0x000fe400078ec0ff */
[C---:B------:R-:W-:Y:S01]  /*3fe0*/  LOP3.LUT R72, R71.reuse, 0x10, RZ, 0x3c, !PT ;  /* 0x0000001047487812 */ /* 0x040fe200078e3cff */
[----:B--2---:R-:W-:Y:S01]  /*3ff0*/  STS.U8 [R71+UR58+0x4000], R122 ;  /* 0x0040007a47007988 */ /* 0x004fe2000800003a */
[C---:B------:R-:W-:Y:S02]  /*4000*/  LOP3.LUT R73, R71.reuse, 0x20, RZ, 0x3c, !PT ;  /* 0x0000002047497812 */ /* 0x040fe400078e3cff */
[C---:B------:R-:W-:Y:S01]  /*4010*/  LOP3.LUT R74, R71.reuse, 0x30, RZ, 0x3c, !PT ;  /* 0x00000030474a7812 */ /* 0x040fe200078e3cff */
[----:B------:R0:W-:Y:S01]  /*4020*/  STS.U8 [R71+UR58+0x4008], R112 ;  /* 0x0040087047007988 */ /* 0x0001e2000800003a */
[----:B------:R-:W-:-:S03]  /*4030*/  LOP3.LUT R75, R71, 0x40, RZ, 0x3c, !PT ;  /* 0x00000040474b7812 */ /* 0x000fc600078e3cff */
[----:B---3--:R-:W-:Y:S01]  /*4040*/  STS.U8 [R72+UR58+0x4000], R95 ;  /* 0x0040005f48007988 */ /* 0x008fe2000800003a */
[----:B0-----:R-:W-:-:S03]  /*4050*/  SHF.R.U32.HI R71, RZ, 0x3, R80 ;  /* 0x00000003ff477819 */ /* 0x001fc60000011650 */
[----:B------:R0:W-:Y:S04]  /*4060*/  STS.U8 [R72+UR58+0x4008], R123 ;  /* 0x0040087b48007988 */ /* 0x0001e8000800003a */
[----:B-----5:R-:W-:Y:S04]  /*4070*/  STS.U8 [R73+UR58+0x4000], R120 ;  /* 0x0040007849007988 */ /* 0x020fe8000800003a */
[----:B------:R-:W-:Y:S01]  /*4080*/  STS.U8 [R73+UR58+0x4008], R121 ;  /* 0x0040087949007988 */ /* 0x000fe2000800003a */
[----:B0-----:R-:W-:-:S03]  /*4090*/  LOP3.LUT R72, R71, 0x1ff, R0, 0x78, !PT ;  /* 0x000001ff47487812 */ /* 0x001fc600078e7800 */
[----:B----4-:R-:W-:Y:S01]  /*40a0*/  STS.U8 [R74+UR58+0x4000], R116 ;  /* 0x004000744a007988 */ /* 0x010fe2000800003a */
[----:B------:R-:W-:-:S03]  /*40b0*/  LOP3.LUT R71, R72, 0x40, RZ, 0x3c, !PT ;  /* 0x0000004048477812 */ /* 0x000fc600078e3cff */
[----:B------:R-:W-:Y:S04]  /*40c0*/  STS.U8 [R74+UR58+0x4008], R119 ;  /* 0x004008774a007988 */ /* 0x000fe8000800003a */
        /* <DEDUP_REMOVED lines=8> */
[----:B------:R-:W-:Y:S04]  /*4150*/  STS.U8 [R72+UR58], R109 ;  /* 0x0000006d48007988 */ /* 0x000fe8000800003a */
[----:B------:R-:W-:Y:S04]  /*4160*/  STS.U8 [R72+UR58+0x800], R107 ;  /* 0x0008006b48007988 */ /* 0x000fe8000800003a */
[----:B------:R-:W-:Y:S01]  /*4170*/  STS.U8 [R72+UR58+0xc00], R106 ;  /* 0x000c006a48007988 */ /* 0x000fe2000800003a */
[----:B------:R-:W-:-:S03]  /*4180*/  R2UR UR17, R5 ;  /* 0x00000000051172ca */ /* 0x000fc600000e0000 */
        /* <DEDUP_REMOVED lines=28> */
[----:B------:R0:W-:Y:S01]  /*4350*/  STS.U8 [R71+UR58+0x3e00], R78 ;  /* 0x003e004e47007988 */ /* 0x0001e2000800003a */
[----:B------:R1:W-:Y:S06]  /*4360*/  MEMBAR.ALL.CTA ;  /* 0x0000000000007992 */ /* 0x0003ec0000008000 */
[----:B-1----:R-:W1:Y:S01]  /*4370*/  FENCE.VIEW.ASYNC.S ;  /* 0x00000000000073c6 */ /* 0x002e620000000000 */
[----:B------:R-:W-:-:S04]  /*4380*/  USHF.L.U32 UR17, UR17, 0x6, URZ ;  /* 0x0000000611117899 */ /* 0x000fc8000800063f */
[----:B------:R-:W-:Y:S01]  /*4390*/  ULOP3.LUT UR17, UR17, 0x300, URZ, 0xc0, !UPT ;  /* 0x0000030011117892 */ /* 0x000fe2000f8ec03f */
[----:B-1----:R-:W-:Y:S03]  /*43a0*/  BAR.SYNC.DEFER_BLOCKING 0x0 ;  /* 0x0000000000007b1d */ /* 0x002fe60000010000 */
[----:B------:R-:W-:-:S04]  /*43b0*/  ULEA.HI UR17, UR58, UR17, URZ, 0x1c ;  /* 0x000000113a117291 */ /* 0x000fc8000f8fe03f */
[----:B------:R-:W-:Y:S01]  /*43c0*/  ULOP3.LUT UR18, UR17, 0x3fff, URZ, 0xc0, !UPT ;  /* 0x00003fff11127892 */ /* 0x000fe2000f8ec03f */
[----:B------:R-:W-:Y:S02]  /*43d0*/  UMOV UR19, 0x40000040 ;  /* 0x4000004000137882 */ /* 0x000fe40000000000 */
[----:B------:R-:W-:Y:S01]  /*43e0*/  UMOV UR17, 0x40000040 ;  /* 0x4000004000117882 */ /* 0x000fe20000000000 */
[----:B------:R-:W-:-:S06]  /*43f0*/  WARPGROUP.ARRIVE ;  /* 0x00000000000079c5 */ /* 0x000fcc0000000000 */
[----:B------:R-:W-:Y:S01]  /*4400*/  QGMMA.64x32x32.F32.E5M2.E5M2 R24, gdesc[UR16], R24 ;  /* 0x00600000101879f3 */ /* 0x000fe20008703818 */
[----:B------:R-:W-:Y:S01]  /*4410*/  UIADD3 UR22, UP0, UR18, 0x2, URZ ;  /* 0x0000000212167890 */ /* 0x000fe2000ff1e03f */
[----:B------:R-:W-:-:S03]  /*4420*/  UMOV UR17, URZ ;  /* 0x0000003f00117c82 */ /* 0x000fc60008000000 */
[----:B------:R-:W-:Y:S02]  /*4430*/  UIADD3.X UR23, UR17, 0x40000040, URZ, UP0, !UPT ;  /* 0x4000004011177890 */ /* 0x000fe400087fe43f */
[----:B------:R-:W-:Y:S02]  /*4440*/  UIADD3.64 UR24, UR20, 0x2, URZ ;  /* 0x0000000214187897 */ /* 0x000fe4000fffe03f */
[----:B------:R-:W-:-:S05]  /*4450*/  UIADD3.64 UR26, UR22, 0x2, URZ ;  /* 0x00000002161a7897 */ /* 0x000fca000fffe03f */
[----:B------:R-:W-:Y:S04]  /*4460*/  QGMMA.64x32x32.F32.E5M2.E5M2 R24, gdesc[UR20], R24 ;  /* 0x00600000141879f3 */ /* 0x000fe80008703818 */
[----:B------:R-:W-:Y:S01]  /*4470*/  QGMMA.64x32x32.F32.E5M2.E5M2 R24, gdesc[UR24], R24 ;  /* 0x00600000181879f3 */ /* 0x000fe20008703818 */
[----:B------:R-:W-:Y:S02]  /*4480*/  R2UR UR25, R76 ;  /* 0x000000004c1972ca */ /* 0x000fe400000e0000 */
[----:B------:R-:W-:Y:S01]  /*4490*/  R2UR UR24, R77 ;  /* 0x000000004d1872ca */ /* 0x000fe200000e0000 */
[----:B------:R-:W-:Y:S01]  /*44a0*/  UIADD3.64 UR26, UR22, 0x4, URZ ;  /* 0x00000004161a7897 */ /* 0x000fe2000fffe03f */
[----:B------:R-:W-:Y:S01]  /*44b0*/  R2UR UR18, R4 ;  /* 0x00000000041272ca */ /* 0x000fe200000e0000 */
[----:B------:R-:W-:-:S02]  /*44c0*/  USHF.R.S32.HI UR17, URZ, 0x1f, UR60 ;  /* 0x0000001f3f117899 */ /* 0x000fc4000801143c */
[----:B------:R-:W-:Y:S01]  /*44d0*/  IADD3 R46, P1, R46, UR60, RZ ;  /* 0x0000003c2e2e7c10 */ /* 0x000fe2000ff3e0ff */
[----:B------:R-:W-:Y:S02]  /*44e0*/  UIADD3 UR61, UR61, -0x1, URZ ;  /* 0xffffffff3d3d7890 */ /* 0x000fe4000fffe03f */
[----:B------:R-:W-:Y:S02]  /*44f0*/  UIADD3 UR57, UP5, UR60, UR57, URZ ;  /* 0x000000393c397290 */ /* 0x000fe4000ffbe03f */
[----:B------:R-:W-:Y:S01]  /*4500*/  UIADD3 UR56, UP4, UR60, UR56, URZ ;  /* 0x000000383c387290 */ /* 0x000fe2000ff9e03f */
[----:B------:R-:W-:Y:S01]  /*4510*/  IADD3.X R49, R49, UR17, RZ, P1, !PT ;  /* 0x0000001131317c10 */ /* 0x000fe20008ffe4ff */
[----:B------:R-:W-:Y:S01]  /*4520*/  UIADD3 UR55, UP3, UR60, UR55, URZ ;  /* 0x000000373c377290 */ /* 0x000fe2000ff7e03f */
[----:B------:R-:W-:Y:S01]  /*4530*/  QGMMA.64x32x32.F32.E5M2.E5M2 R24, gdesc[UR24], R24, gsb0 ;  /* 0x00600000181879f3 */ /* 0x000fe20008003818 */
[----:B------:R-:W-:Y:S02]  /*4540*/  UIADD3 UR54, UP2, UR60, UR54, URZ ;  /* 0x000000363c367290 */ /* 0x000fe4000ff5e03f */
[----:B------:R-:W-:-:S02]  /*4550*/  UIADD3 UR53, UP1, UR60, UR53, URZ ;  /* 0x000000353c357290 */ /* 0x000fc4000ff3e03f */
[----:B------:R-:W-:Y:S01]  /*4560*/  UIADD3 UR52, UP0, UR60, UR52, URZ ;  /* 0x000000343c347290 */ /* 0x000fe2000ff1e03f */
[----:B------:R-:W-:Y:S01]  /*4570*/  ISETP.NE.U32.AND P1, PT, RZ, UR61, PT ;  /* 0x0000003dff007c0c */ /* 0x000fe2000bf25070 */
[----:B------:R-:W-:Y:S01]  /*4580*/  UIADD3.X UR35, UR17, UR35, URZ, UP5, !UPT ;  /* 0x0000002311237290 */ /* 0x000fe2000affe43f */
[----:B0-----:R-:W-:Y:S01]  /*4590*/  IMAD.U32 R71, RZ, RZ, UR18 ;  /* 0x00000012ff477e24 */ /* 0x001fe2000f8e00ff */
[----:B------:R-:W-:Y:S01]  /*45a0*/  UIADD3.X UR34, UR17, UR34, URZ, UP4, !UPT ;  /* 0x0000002211227290 */ /* 0x000fe2000a7fe43f */
[----:B------:R-:W-:Y:S01]  /*45b0*/  IADD3 R61, P0, R61, UR18, RZ ;  /* 0x000000123d3d7c10 */ /* 0x000fe2000ff1e0ff */
        /* <DEDUP_REMOVED lines=8> */
[----:B------:R-:W-:-:S02]  /*4640*/  UIADD3 UR51, UP6, UR60, UR51, URZ ;  /* 0x000000333c337290 */ /* 0x000fc4000ffde03f */
[----:B------:R-:W-:Y:S01]  /*4650*/  IADD3 R44, P5, R44, UR60, RZ ;  /* 0x0000003c2c2c7c10 */ /* 0x000fe2000ffbe0ff */
[----:B------:R-:W-:Y:S02]  /*4660*/  UIADD3 UR50, UP5, UR60, UR50, URZ ;  /* 0x000000323c327290 */ /* 0x000fe4000ffbe03f */
[----:B------:R-:W-:Y:S02]  /*4670*/  UIADD3 UR49, UP4, UR60, UR49, URZ ;  /* 0x000000313c317290 */ /* 0x000fe4000ff9e03f */
[----:B------:R-:W-:Y:S02]  /*4680*/  UIADD3 UR48, UP3, UR60, UR48, URZ ;  /* 0x000000303c307290 */ /* 0x000fe4000ff7e03f */
[----:B------:R-:W-:Y:S02]  /*4690*/  UIADD3 UR47, UP2, UR60, UR47, URZ ;  /* 0x0000002f3c2f7290 */ /* 0x000fe4000ff5e03f */
[----:B------:R-:W-:Y:S02]  /*46a0*/  UIADD3 UR46, UP1, UR60, UR46, URZ ;  /* 0x0000002e3c2e7290 */ /* 0x000fe4000ff3e03f */
[----:B------:R-:W-:Y:S01]  /*46b0*/  UIADD3 UR45, UP0, UR60, UR45, URZ ;  /* 0x0000002d3c2d7290 */ /* 0x000fe2000ff1e03f */
[----:B------:R-:W-:Y:S01]  /*46c0*/  LEA.HI.X.SX32 R62, R71, R62, 0x1, P0 ;  /* 0x0000003e473e7211 */ /* 0x000fe200000f0eff */
[----:B------:R-:W-:-:S02]  /*46d0*/  UIADD3.X UR29, UR17, UR29, URZ, UP6, !UPT ;  /* 0x0000001d111d7290 */ /* 0x000fc4000b7fe43f */
[----:B------:R-:W-:Y:S01]  /*46e0*/  IADD3.X R23, R23, UR17, RZ, P4, !PT ;  /* 0x0000001117177c10 */ /* 0x000fe2000a7fe4ff */
[----:B------:R-:W-:Y:S02]  /*46f0*/  UIADD3.X UR28, UR17, UR28, URZ, UP5, !UPT ;  /* 0x0000001c111c7290 */ /* 0x000fe4000affe43f */
[----:B------:R-:W-:Y:S01]  /*4700*/  IADD3.X R41, R41, UR17, RZ, P3, !PT ;  /* 0x0000001129297c10 */ /* 0x000fe20009ffe4ff */
[----:B------:R-:W-:Y:S02]  /*4710*/  UIADD3.X UR15, UR17, UR15, URZ, UP4, !UPT ;  /* 0x0000000f110f7290 */ /* 0x000fe4000a7fe43f */
[----:B------:R-:W-:Y:S01]  /*4720*/  IADD3.X R43, R43, UR17, RZ, P2, !PT ;  /* 0x000000112b2b7c10 */ /* 0x000fe200097fe4ff */
[----:B------:R-:W-:Y:S02]  /*4730*/  UIADD3.X UR14, UR17, UR14, URZ, UP3, !UPT ;  /* 0x0000000e110e7290 */ /* 0x000fe40009ffe43f */
[----:B------:R-:W-:Y:S01]  /*4740*/  IADD3.X R45, R45, UR17, RZ, P6, !PT ;  /* 0x000000112d2d7c10 */ /* 0x000fe2000b7fe4ff */
[----:B------:R-:W-:-:S02]  /*4750*/  UIADD3.X UR13, UR17, UR13, URZ, UP2, !UPT ;  /* 0x0000000d110d7290 */ /* 0x000fc400097fe43f */
[----:B------:R-:W-:Y:S01]  /*4760*/  IADD3.X R47, R47, UR17, RZ, P5, !PT ;  /* 0x000000112f2f7c10 */ /* 0x000fe2000affe4ff */
[----:B------:R-:W-:Y:S01]  /*4770*/  UIADD3.X UR12, UR17, UR12, URZ, UP1, !UPT ;  /* 0x0000000c110c7290 */ /* 0x000fe20008ffe43f */
[----:B------:R-:W-:Y:S01]  /*4780*/  IADD3 R48, P0, R48, UR60, RZ ;  /* 0x0000003c30307c10 */ /* 0x000fe2000ff1e0ff */
[----:B------:R-:W-:Y:S01]  /*4790*/  UIADD3.X UR11, UR17, UR11, URZ, UP0, !UPT ;  /* 0x0000000b110b7290 */ /* 0x000fe200087fe43f */
[----:B------:R-:W-:Y:S01]  /*47a0*/  IADD3 R50, P4, R50, UR60, RZ ;  /* 0x0000003c32327c10 */ /* 0x000fe2000ff9e0ff */
[----:B------:R-:W-:Y:S02]  /*47b0*/  UIADD3 UR44, UP6, UR60, UR44, URZ ;  /* 0x0000002c3c2c7290 */ /* 0x000fe4000ffde03f */
[----:B------:R-:W-:Y:S01]  /*47c0*/  IADD3 R52, P3, R52, UR60, RZ ;  /* 0x0000003c34347c10 */ /* 0x000fe2000ff7e0ff */
[----:B------:R-:W-:Y:S02]  /*47d0*/  UIADD3 UR43, UP5, UR60, UR43, URZ ;  /* 0x0000002b3c2b7290 */ /* 0x000fe4000ffbe03f */
[----:B------:R-:W-:Y:S01]  /*47e0*/  IADD3 R54, P2, R54, UR60, RZ ;  /* 0x0000003c36367c10 */ /* 0x000fe2000ff5e0ff */
[----:B------:R-:W-:-:S02]  /*47f0*/  UIADD3 UR42, UP4, UR60, UR42, URZ ;  /* 0x0000002a3c2a7290 */ /* 0x000fc4000ff9e03f */
[----:B------:R-:W-:Y:S01]  /*4800*/  IADD3 R56, P6, R56, UR60, RZ ;  /* 0x0000003c38387c10 */ /* 0x000fe2000ffde0ff */
[----:B------:R-:W-:Y:S02]  /*4810*/  UIADD3 UR41, UP3, UR60, UR41, URZ ;  /* 0x000000293c297290 */ /* 0x000fe4000ff7e03f */
[----:B------:R-:W-:Y:S01]  /*4820*/  IADD3 R58, P5, R58, UR60, RZ ;  /* 0x0000003c3a3a7c10 */ /* 0x000fe2000ffbe0ff */
[----:B------:R-:W-:Y:S02]  /*4830*/  UIADD3 UR40, UP2, UR60, UR40, URZ ;  /* 0x000000283c287290 */ /* 0x000fe4000ff5e03f */
[----:B------:R-:W-:Y:S02]  /*4840*/  UIADD3 UR37, UP1, UR60, UR37, URZ ;  /* 0x000000253c257290 */ /* 0x000fe4000ff3e03f */
[----:B------:R-:W-:Y:S01]  /*4850*/  UIADD3 UR36, UP0, UR60, UR36, URZ ;  /* 0x000000243c247290 */ /* 0x000fe2000ff1e03f */
[----:B------:R-:W-:Y:S01]  /*4860*/  IADD3.X R51, R51, UR17, RZ, P0, !PT ;  /* 0x0000001133337c10 */ /* 0x000fe200087fe4ff */
        /* <DEDUP_REMOVED lines=11> */
[----:B------:R-:W-:Y:S02]  /*4920*/  WARPGROUP.DEPBAR.LE gsb0, 0x0 ;  /* 0x00008000000079c5 */ /* 0x000fe40000010000 */
[----:B------:R-:W-:Y:S02]  /*4930*/  UIADD3.X UR4, UR17, UR4, URZ, UP0, !UPT ;  /* 0x0000000411047290 */ /* 0x000fe400087fe43f */
[----:B------:R-:W-:Y:S01]  /*4940*/  UIADD3 UR59, UR59, -0x80, URZ ;  /* 0xffffff803b3b7890 */ /* 0x000fe2000fffe03f */
[----:B------:R-:W-:Y:S11]  /*4950*/  @P1 BRA `(.L_x_1) ;  /* 0xffffffe400e81947 */ /* 0x000ff6000383ffff */
.L_x_0:
[----:B------:R-:W-:Y:S01]  /*4960*/  F2FP.SATFINITE.E5M2.F32.PACK_AB_MERGE_C R24, R25, R24, RZ ;  /* 0x000000181918723e */ /* 0x000fe200048060ff */
[----:B------:R-:W-:Y:S01]  /*4970*/  IMAD.SHL.U32 R4, R0, 0x2, RZ ;  /* 0x0000000200047824 */ /* 0x000fe200078e00ff */
[----:B------:R-:W-:Y:S01]  /*4980*/  F2FP.SATFINITE.E5M2.F32.PACK_AB_MERGE_C R32, R33, R32, RZ ;  /* 0x000000202120723e */ /* 0x000fe200048060ff */
[----:B------:R-:W-:Y:S01]  /*4990*/  BAR.SYNC.DEFER_BLOCKING 0x0 ;  /* 0x0000000000007b1d */ /* 0x000fe20000010000 */
[----:B------:R-:W-:Y:S02]  /*49a0*/  F2FP.SATFINITE.E5M2.F32.PACK_AB_MERGE_C R28, R29, R28, RZ ;  /* 0x0000001c1d1c723e */ /* 0x000fe400048060ff */
[----:B------:R-:W-:Y:S02]  /*49b0*/  LOP3.LUT R24, R24, 0xffff, RZ, 0xc0, !PT ;  /* 0x0000ffff18187812 */ /* 0x000fe400078ec0ff */
[----:B------:R-:W-:Y:S01]  /*49c0*/  LOP3.LUT R7, R32, 0xffff, RZ, 0xc0, !PT ;  /* 0x0000ffff20077812 */ /* 0x000fe200078ec0ff */
[----:B------:R-:W-:Y:S01]  /*49d0*/  ULDC UR4, c[0x0][0x244] ;  /* 0x0000910000047ab9 */ /* 0x000fe20000000800 */
[----:B------:R-:W-:Y:S01]  /*49e0*/  LOP3.LUT R5, R28, 0xffff, RZ, 0xc0, !PT ;  /* 0x0000ffff1c057812 */ /* 0x000fe200078ec0ff */
[----:B------:R-:W-:Y:S01]  /*49f0*/  ULDC.64 UR6, c[0x0][0x228] ;  /* 0x00008a0000067ab9 */ /* 0x000fe20000000a00 */
[----:B------:R-:W-:-:S02]  /*4a00*/  F2FP.SATFINITE.E5M2.F32.PACK_AB_MERGE_C R26, R27, R26, RZ ;  /* 0x0000001a1b1a723e */ /* 0x000fc400048060ff */
[----:B------:R-:W-:Y:S02]  /*4a10*/  F2FP.SATFINITE.E5M2.F32.PACK_AB_MERGE_C R30, R31, R30, RZ ;  /* 0x0000001e1f1e723e */ /* 0x000fe400048060ff */
[----:B------:R-:W-:Y:S02]  /*4a20*/  F2FP.SATFINITE.E5M2.F32.PACK_AB_MERGE_C R34, R35, R34, RZ ;  /* 0x000000222322723e */ /* 0x000fe400048060ff */
[----:B------:R-:W-:Y:S02]  /*4a30*/  LOP3.LUT R9, R3, 0x80, R4, 0xf8, !PT ;  /* 0x0000008003097812 */ /* 0x000fe400078ef804 */
[----:B------:R-:W-:Y:S02]  /*4a40*/  PRMT R4, R7, 0x3340, R0 ;  /* 0x0000334007047816 */ /* 0x000fe40000000000 */
[----:B------:R-:W-:Y:S02]  /*4a50*/  PRMT R3, R24, 0x3340, R5 ;  /* 0x0000334018037816 */ /* 0x000fe40000000005 */
[----:B------:R-:W-:-:S02]  /*4a60*/  LOP3.LUT R26, R26, 0xffff, RZ, 0xc0, !PT ;  /* 0x0000ffff1a1a7812 */ /* 0x000fc400078ec0ff */
[----:B------:R-:W-:Y:S02]  /*4a70*/  LOP3.LUT R13, R30, 0xffff, RZ, 0xc0, !PT ;  /* 0x0000ffff1e0d7812 */ /* 0x000fe400078ec0ff */
[----:B------:R-:W-:Y:S02]  /*4a80*/  LOP3.LUT R15, R34, 0xffff, RZ, 0xc0, !PT ;  /* 0x0000ffff220f7812 */ /* 0x000fe400078ec0ff */
[----:B------:R-:W-:Y:S02]  /*4a90*/  PRMT R11, R3, 0x5410, R4 ;  /* 0x00005410030b7816 */ /* 0x000fe40000000004 */
[----:B------:R-:W-:Y:S02]  /*4aa0*/  SHF.R.U32.HI R3, RZ, 0x8, R24 ;  /* 0x00000008ff037819 */ /* 0x000fe40000011618 */
[----:B------:R-:W-:Y:S02]  /*4ab0*/  SHF.R.U32.HI R5, RZ, 0x8, R5 ;  /* 0x00000008ff057819 */ /* 0x000fe40000011605 */
[----:B------:R-:W-:-:S02]  /*4ac0*/  SHF.R.U32.HI R7, RZ, 0x8, R7 ;  /* 0x00000008ff077819 */ /* 0x000fc40000011607 */
[----:B------:R-:W-:Y:S02]  /*4ad0*/  SHF.R.U32.HI R4, RZ, 0x8, R26 ;  /* 0x00000008ff047819 */ /* 0x000fe4000001161a */
[----:B------:R-:W-:Y:S02]  /*4ae0*/  SHF.R.U32.HI R6, RZ, 0x8, R13 ;  /* 0x00000008ff067819 */ /* 0x000fe4000001160d */
[----:B------:R-:W-:Y:S02]  /*4af0*/  SHF.R.U32.HI R8, RZ, 0x8, R15 ;  /* 0x00000008ff087819 */ /* 0x000fe4000001160f */
[----:B------:R-:W-:Y:S02]  /*4b00*/  LOP3.LUT R5, R5, 0xffff, RZ, 0xc0, !PT ;  /* 0x0000ffff05057812 */ /* 0x000fe400078ec0ff */
[----:B------:R-:W-:Y:S02]  /*4b10*/  LOP3.LUT R10, R3, 0xffff, RZ, 0xc0, !PT ;  /* 0x0000ffff030a7812 */ /* 0x000fe400078ec0ff */
[----:B------:R-:W-:-:S02]  /*4b20*/  LOP3.LUT R7, R7, 0xffff, RZ, 0xc0, !PT ;  /* 0x0000ffff07077812 */ /* 0x000fc400078ec0ff */
[----:B------:R-:W-:Y:S02]  /*4b30*/  LOP3.LUT R6, R6, 0xffff, RZ, 0xc0, !PT ;  /* 0x0000ffff06067812 */ /* 0x000fe400078ec0ff */
[----:B------:R-:W-:Y:S02]  /*4b40*/  LOP3.LUT R3, R4, 0xffff, RZ, 0xc0, !PT ;  /* 0x0000ffff04037812 */ /* 0x000fe400078ec0ff */
[----:B------:R-:W-:Y:S02]  /*4b50*/  LOP3.LUT R8, R8, 0xffff, RZ, 0xc0, !PT ;  /* 0x0000ffff08087812 */ /* 0x000fe400078ec0ff */
[----:B------:R-:W-:Y:S02]  /*4b60*/  F2FP.SATFINITE.E5M2.F32.PACK_AB_MERGE_C R36, R37, R36, RZ ;  /* 0x000000242524723e */ /* 0x000fe400048060ff */
[----:B------:R-:W-:Y:S02]  /*4b70*/  PRMT R12, R26, 0x3340, R13 ;  /* 0x000033401a0c7816 */ /* 0x000fe4000000000d */
[----:B------:R-:W-:-:S02]  /*4b80*/  F2FP.SATFINITE.E5M2.F32.PACK_AB_MERGE_C R38, R39, R38, RZ ;  /* 0x000000262726723e */ /* 0x000fc400048060ff */
[--C-:B------:R-:W-:Y:S02]  /*4b90*/  PRMT R13, R15, 0x3340, R0.reuse ;  /* 0x000033400f0d7816 */ /* 0x100fe40000000000 */
[----:B------:R-:W-:Y:S02]  /*4ba0*/  PRMT R5, R10, 0x3340, R5 ;  /* 0x000033400a057816 */ /* 0x000fe40000000005 */
[----:B------:R-:W-:Y:S02]  /*4bb0*/  PRMT R4, R7, 0x3340, R0 ;  /* 0x0000334007047816 */ /* 0x000fe40000000000 */
[----:B------:R-:W-:Y:S02]  /*4bc0*/  PRMT R3, R3, 0x3340, R6 ;  /* 0x0000334003037816 */ /* 0x000fe40000000006 */
[----:B------:R-:W-:Y:S02]  /*4bd0*/  PRMT R8, R8, 0x3340, R1 ;  /* 0x0000334008087816 */ /* 0x000fe40000000001 */
[----:B------:R-:W-:-:S02]  /*4be0*/  LOP3.LUT R36, R36, 0xffff, RZ, 0xc0, !PT ;  /* 0x0000ffff24247812 */ /* 0x000fc400078ec0ff */
[----:B------:R-:W-:Y:S02]  /*4bf0*/  PRMT R13, R12, 0x5410, R13 ;  /* 0x000054100c0d7816 */ /* 0x000fe4000000000d */
[----:B------:R-:W-:Y:S02]  /*4c00*/  PRMT R5, R5, 0x5410, R4 ;  /* 0x0000541005057816 */ /* 0x000fe40000000004 */
[----:B------:R-:W-:Y:S02]  /*4c10*/  LOP3.LUT R38, R38, 0xffff, RZ, 0xc0, !PT ;  /* 0x0000ffff26267812 */ /* 0x000fe400078ec0ff */
[----:B------:R-:W-:Y:S02]  /*4c20*/  PRMT R3, R3, 0x5410, R8 ;  /* 0x0000541003037816 */ /* 0x000fe40000000008 */
[--C-:B------:R-:W-:Y:S02]  /*4c30*/  PRMT R4, R11, 0x4210, R36.reuse ;  /* 0x000042100b047816 */ /* 0x100fe40000000024 */
[----:B------:R-:W-:-:S02]  /*4c40*/  PRMT R36, R5, 0x5210, R36 ;  /* 0x0000521005247816 */ /* 0x000fc40000000024 */
[--C-:B------:R-:W-:Y:S01]  /*4c50*/  PRMT R6, R13, 0x4210, R38.reuse ;  /* 0x000042100d067816 */ /* 0x100fe20000000026 */
[----:B------:R-:W-:Y:S01]  /*4c60*/  STS [R9+UR58], R4 ;  /* 0x0000000409007988 */ /* 0x000fe2000800083a */
[----:B------:R-:W-:Y:S02]  /*4c70*/  LOP3.LUT R5, R9, 0x20, RZ, 0x3c, !PT ;  /* 0x0000002009057812 */ /* 0x000fe400078e3cff */
[----:B------:R-:W-:Y:S01]  /*4c80*/  PRMT R38, R3, 0x5210, R38 ;  /* 0x0000521003267816 */ /* 0x000fe20000000026 */
[----:B------:R0:W-:Y:S01]  /*4c90*/  STS [R9+UR58+0x100], R36 ;  /* 0x0001002409007988 */ /* 0x0001e2000800083a */
[----:B------:R-:W-:Y:S01]  /*4ca0*/  IMAD R3, R21, UR4, RZ ;  /* 0x0000000415037c24 */ /* 0x000fe2000f8e02ff */
[----:B------:R-:W-:Y:S01]  /*4cb0*/  ULDC.64 UR4, c[0x0][0x220] ;  /* 0x0000880000047ab9 */ /* 0x000fe20000000a00 */
[----:B------:R-:W-:Y:S01]  /*4cc0*/  SHF.R.U32.HI R19, RZ, 0x6, R0 ;  /* 0x00000006ff137819 */ /* 0x000fe20000011600 */
[----:B------:R-:W-:Y:S01]  /*4cd0*/  STS [R5+UR58+0x800], R6 ;  /* 0x0008000605007988 */ /* 0x000fe2000800083a */
[----:B------:R-:W-:-:S02]  /*4ce0*/  LEA.HI R7, R0, 0x68, RZ, 0x1a ;  /* 0x0000006800077811 */ /* 0x000fc400078fd0ff */
[----:B------:R-:W-:Y:S01]  /*4cf0*/  IADD3 R24, P1, R3, UR4, RZ ;  /* 0x0000000403187c10 */ /* 0x000fe2000ff3e0ff */
[----:B------:R1:W-:Y:S01]  /*4d00*/  STS [R5+UR58+0x900], R38 ;  /* 0x0009002605007988 */ /* 0x0003e2000800083a */
[----:B------:R-:W-:Y:S01]  /*4d10*/  SGXT.U32 R19, R19, 0x3 ;  /* 0x000000031313781a */ /* 0x000fe20000000000 */
[----:B------:R-:W-:Y:S01]  /*4d20*/  ULDC UR4, c[0x0][0x248] ;  /* 0x0000920000047ab9 */ /* 0x000fe20000000800 */
[----:B------:R-:W-:Y:S01]  /*4d30*/  LEA.HI.X.SX32 R26, R3, UR5, 0x1, P1 ;  /* 0x00000005031a7c11 */ /* 0x000fe200088f0eff */
[----:B------:R-:W-:Y:S01]  /*4d40*/  BAR.SYNC.DEFER_BLOCKING 0x0 ;  /* 0x0000000000007b1d */ /* 0x000fe20000010000 */
[----:B------:R-:W-:Y:S01]  /*4d50*/  LEA.HI R3, R0, 0x78, RZ, 0x1a ;  /* 0x0000007800037811 */ /* 0x000fe200078fd0ff */
[----:B------:R-:W-:Y:S01]  /*4d60*/  IMAD.IADD R12, R20, 0x1, R7 ;  /* 0x00000001140c7824 */ /* 0x000fe200078e0207 */
[C---:B0-----:R-:W-:Y:S02]  /*4d70*/  LEA.HI R9, R0.reuse, 0x8, RZ, 0x1a ;  /* 0x0000000800097811 */ /* 0x041fe400078fd0ff */
[----:B------:R-:W-:-:S02]  /*4d80*/  LEA.HI R13, R0, 0x58, RZ, 0x1a ;  /* 0x00000058000d7811 */ /* 0x000fc400078fd0ff */
[----:B------:R-:W-:Y:S01]  /*4d90*/  LEA.HI R15, R0, 0x48, RZ, 0x1a ;  /* 0x00000048000f7811 */ /* 0x000fe200078fd0ff */
[----:B------:R-:W-:Y:S01]  /*4da0*/  IMAD.IADD R4, R20, 0x1, R9 ;  /* 0x0000000114047824 */ /* 0x000fe200078e0209 */
[----:B------:R-:W-:Y:S01]  /*4db0*/  LEA.HI R17, R0, 0x38, RZ, 0x1a ;  /* 0x0000003800117811 */ /* 0x000fe200078fd0ff */
[----:B------:R-:W-:Y:S01]  /*4dc0*/  IMAD.IADD R13, R20, 0x1, R13 ;  /* 0x00000001140d7824 */ /* 0x000fe200078e020d */
[----:B------:R-:W-:Y:S01]  /*4dd0*/  LEA.HI R11, R0, 0x28, RZ, 0x1a ;  /* 0x00000028000b7811 */ /* 0x000fe200078fd0ff */
[----:B------:R-:W-:Y:S01]  /*4de0*/  IMAD R7, R4, UR4, RZ ;  /* 0x0000000404077c24 */ /* 0x000fe2000f8e02ff */
[----:B-1----:R-:W-:Y:S01]  /*4df0*/  LEA.HI R5, R0, 0x18, RZ, 0x1a ;  /* 0x0000001800057811 */ /* 0x002fe200078fd0ff */
[C---:B------:R-:W-:Y:S01]  /*4e00*/  IMAD.IADD R0, R20.reuse, 0x1, R3 ;  /* 0x0000000114007824 */ /* 0x040fe200078e0203 */
[C---:B------:R-:W-:Y:S01]  /*4e10*/  LOP3.LUT R3, R20.reuse, R19, RZ, 0xfc, !PT ;  /* 0x0000001314037212 */ /* 0x040fe200078efcff */
[C---:B------:R-:W-:Y:S01]  /*4e20*/  IMAD.IADD R15, R20.reuse, 0x1, R15 ;  /* 0x00000001140f7824 */ /* 0x040fe200078e020f */
[----:B------:R-:W-:Y:S01]  /*4e30*/  ISETP.GE.AND P0, PT, R21, UR6, PT ;  /* 0x0000000615007c0c */ /* 0x000fe2000bf06270 */
[C---:B------:R-:W-:Y:S01]  /*4e40*/  IMAD.IADD R8, R20.reuse, 0x1, R5 ;  /* 0x0000000114087824 */ /* 0x040fe200078e0205 */
[C---:B------:R-:W-:Y:S01]  /*4e50*/  LOP3.LUT R28, R20.reuse, 0x70, R19, 0xfe, !PT ;  /* 0x00000070141c7812 */ /* 0x040fe200078efe13 */
[C---:B------:R-:W-:Y:S01]  /*4e60*/  IMAD R5, R3.reuse, UR4, RZ ;  /* 0x0000000403057c24 */ /* 0x040fe2000f8e02ff */
[----:B------:R-:W-:Y:S01]  /*4e70*/  ISETP.LT.AND P1, PT, R3, UR7, !P0 ;  /* 0x0000000703007c0c */ /* 0x000fe2000c721270 */
[----:B------:R-:W-:Y:S01]  /*4e80*/  IMAD.IADD R17, R20, 0x1, R17 ;  /* 0x0000000114117824 */ /* 0x000fe200078e0211 */
[----:B------:R-:W-:Y:S01]  /*4e90*/  ISETP.LT.AND P4, PT, R4, UR7, !P0 ;  /* 0x0000000704007c0c */ /* 0x000fe2000c781270 */
[----:B------:R-:W0:Y:S01]  /*4ea0*/  LDS R22, [R2+UR58] ;  /* 0x0000003a02167984 */ /* 0x000e220008000800 */
[----:B------:R-:W-:Y:S01]  /*4eb0*/  IADD3 R4, P2, R5, R24, RZ ;  /* 0x0000001805047210 */ /* 0x000fe20007f5e0ff */
[C---:B------:R-:W-:Y:S01]  /*4ec0*/  IMAD.IADD R11, R20.reuse, 0x1, R11 ;  /* 0x00000001140b7824 */ /* 0x040fe200078e020b */
[C-C-:B------:R-:W-:Y:S01]  /*4ed0*/  LOP3.LUT R3, R20.reuse, 0x60, R19.reuse, 0xfe, !PT ;  /* 0x0000006014037812 */ /* 0x140fe200078efe13 */
[----:B------:R-:W1:Y:S01]  /*4ee0*/  LDS R23, [R2+UR58+0x200] ;  /* 0x0002003a02177984 */ /* 0x000e620008000800 */
[----:B------:R-:W-:-:S02]  /*4ef0*/  LOP3.LUT R14, R20, 0x50, R19, 0xfe, !PT ;  /* 0x00000050140e7812 */ /* 0x000fc400078efe13 */
[C-C-:B------:R-:W-:Y:S02]  /*4f00*/  LOP3.LUT R16, R20.reuse, 0x40, R19.reuse, 0xfe, !PT ;  /* 0x0000004014107812 */ /* 0x140fe400078efe13 */
[C-C-:B------:R-:W-:Y:S02]  /*4f10*/  LOP3.LUT R18, R20.reuse, 0x30, R19.reuse, 0xfe, !PT ;  /* 0x0000003014127812 */ /* 0x140fe400078efe13 */
[----:B------:R-:W-:Y:S02]  /*4f20*/  IADD3 R6, P3, R7, R24, RZ ;  /* 0x0000001807067210 */ /* 0x000fe40007f7e0ff */
[C-C-:B------:R-:W-:Y:S02]  /*4f30*/  LOP3.LUT R9, R20.reuse, 0x20, R19.reuse, 0xfe, !PT ;  /* 0x0000002014097812 */ /* 0x140fe400078efe13 */
[----:B------:R-:W-:Y:S01]  /*4f40*/  LOP3.LUT R20, R20, 0x10, R19, 0xfe, !PT ;  /* 0x0000001014147812 */ /* 0x000fe200078efe13 */
[----:B------:R-:W-:Y:S01]  /*4f50*/  IMAD R19, R8, UR4, RZ ;  /* 0x0000000408137c24 */ /* 0x000fe2000f8e02ff */
[-C--:B------:R-:W-:Y:S01]  /*4f60*/  LEA.HI.X.SX32 R5, R5, R26.reuse, 0x1, P2 ;  /* 0x0000001a05057211 */ /* 0x080fe200010f0eff */
[----:B------:R-:W-:Y:S01]  /*4f70*/  IMAD R21, R9, UR4, RZ ;  /* 0x0000000409157c24 */ /* 0x000fe2000f8e02ff */
[----:B------:R-:W-:-:S02]  /*4f80*/  LEA.HI.X.SX32 R7, R7, R26, 0x1, P3 ;  /* 0x0000001a07077211 */ /* 0x000fc400018f0eff */
[C---:B------:R-:W-:Y:S01]  /*4f90*/  ISETP.LT.AND P2, PT, R20.reuse, UR7, !P0 ;  /* 0x0000000714007c0c */ /* 0x040fe2000c741270 */
[----:B------:R-:W-:Y:S01]  /*4fa0*/  IMAD R20, R20, UR4, RZ ;  /* 0x0000000414147c24 */ /* 0x000fe2000f8e02ff */
[----:B------:R-:W-:Y:S02]  /*4fb0*/  ISETP.LT.AND P3, PT, R9, UR7, !P0 ;  /* 0x0000000709007c0c */ /* 0x000fe4000c761270 */
[----:B------:R-:W-:Y:S02]  /*4fc0*/  IADD3 R10, P5, R19, R24, RZ ;  /* 0x00000018130a7210 */ /* 0x000fe40007fbe0ff */
[C---:B0-----:R-:W-:Y:S02]  /*4fd0*/  PRMT R25, R22.reuse, 0x7770, RZ ;  /* 0x0000777016197816 */ /* 0x041fe400000000ff */
[----:B------:R-:W-:-:S03]  /*4fe0*/  PRMT R27, R22, 0x7771, RZ ;  /* 0x00007771161b7816 */ /* 0x000fc600000000ff */
[----:B------:R0:W-:Y:S01]  /*4ff0*/  @P1 STG.E.U8 desc[UR38][R4.64], R25 ;  /* 0x0000001904001986 */ /* 0x0001e2000c101126 */
[----:B------:R-:W-:-:S03]  /*5000*/  ISETP.LT.AND P1, PT, R11, UR7, !P0 ;  /* 0x000000070b007c0c */ /* 0x000fc6000c721270 */
[----:B------:R2:W-:Y:S01]  /*5010*/  @P4 STG.E.U8 desc[UR38][R6.64], R27 ;  /* 0x0000001b06004986 */ /* 0x0005e2000c101126 */
[----:B------:R-:W-:Y:S02]  /*5020*/  ISETP.LT.AND P4, PT, R8, UR7, !P0 ;  /* 0x0000000708007c0c */ /* 0x000fe4000c781270 */
[----:B------:R-:W-:-:S04]  /*5030*/  IADD3 R8, P6, R20, R24, RZ ;  /* 0x0000001814087210 */ /* 0x000fc80007fde0ff */
[----:B------:R-:W-:Y:S02]  /*5040*/  LEA.HI.X.SX32 R9, R20, R26, 0x1, P6 ;  /* 0x0000001a14097211 */ /* 0x000fe400030f0eff */
[----:B------:R-:W3:Y:S01]  /*5050*/  LDS R20, [R2+UR58+0x400] ;  /* 0x0004003a02147984 */ /* 0x000ee20008000800 */
[----:B0-----:R-:W-:Y:S01]  /*5060*/  PRMT R25, R22, 0x7772, RZ ;  /* 0x0000777216197816 */ /* 0x001fe200000000ff */
[----:B--2---:R-:W-:Y:S01]  /*5070*/  IMAD R7, R11, UR4, RZ ;  /* 0x000000040b077c24 */ /* 0x004fe2000f8e02ff */
[----:B------:R-:W-:-:S03]  /*5080*/  IADD3 R4, P6, R21, R24, RZ ;  /* 0x0000001815047210 */ /* 0x000fc60007fde0ff */
[----:B------:R0:W-:Y:S01]  /*5090*/  @P2 STG.E.U8 desc[UR38][R8.64], R25 ;  /* 0x0000001908002986 */ /* 0x0001e2000c101126 */
[----:B------:R-:W-:Y:S02]  /*50a0*/  LEA.HI.X.SX32 R11, R19, R26, 0x1, P5 ;  /* 0x0000001a130b7211 */ /* 0x000fe400028f0eff */
[C---:B------:R-:W-:Y:S02]  /*50b0*/  IADD3 R6, P2, R7.reuse, R24, RZ ;  /* 0x0000001807067210 */ /* 0x040fe40007f5e0ff */
[----:B------:R-:W-:Y:S02]  /*50c0*/  PRMT R19, R22, 0x7773, RZ ;  /* 0x0000777316137816 */ /* 0x000fe400000000ff */
[-C--:B------:R-:W-:Y:S02]  /*50d0*/  LEA.HI.X.SX32 R7, R7, R26.reuse, 0x1, P2 ;  /* 0x0000001a07077211 */ /* 0x080fe400010f0eff */
[C---:B------:R-:W-:Y:S01]  /*50e0*/  ISETP.LT.AND P2, PT, R18.reuse, UR7, !P0 ;  /* 0x0000000712007c0c */ /* 0x040fe2000c741270 */
[----:B------:R-:W-:Y:S01]  /*50f0*/  IMAD R18, R18, UR4, RZ ;  /* 0x0000000412127c24 */ /* 0x000fe2000f8e02ff */
[----:B------:R-:W-:Y:S01]  /*5100*/  LEA.HI.X.SX32 R5, R21, R26, 0x1, P6 ;  /* 0x0000001a15057211 */ /* 0x000fe200030f0eff */
[----:B------:R2:W-:Y:S01]  /*5110*/  @P4 STG.E.U8 desc[UR38][R10.64], R19 ;  /* 0x000000130a004986 */ /* 0x0005e2000c101126 */
[----:B-1----:R-:W-:-:S02]  /*5120*/  PRMT R21, R23, 0x7770, RZ ;  /* 0x0000777017157816 */ /* 0x002fc400000000ff */
[----:B------:R-:W-:Y:S02]  /*5130*/  PRMT R27, R23, 0x7771, RZ ;  /* 0x00007771171b7816 */ /* 0x000fe400000000ff */
[----:B0-----:R-:W-:Y:S01]  /*5140*/  IADD3 R8, P5, R18, R24, RZ ;  /* 0x0000001812087210 */ /* 0x001fe20007fbe0ff */
[----:B------:R0:W-:Y:S01]  /*5150*/  @P3 STG.E.U8 desc[UR38][R4.64], R21 ;  /* 0x0000001504003986 */ /* 0x0001e2000c101126 */
[C---:B------:R-:W-:Y:S01]  /*5160*/  ISETP.LT.AND P3, PT, R16.reuse, UR7, !P0 ;  /* 0x0000000710007c0c */ /* 0x040fe2000c761270 */
[----:B------:R-:W-:Y:S01]  /*5170*/  IMAD R16, R16, UR4, RZ ;  /* 0x0000000410107c24 */ /* 0x000fe2000f8e02ff */
[----:B------:R-:W-:Y:S01]  /*5180*/  LEA.HI.X.SX32 R9, R18, R26, 0x1, P5 ;  /* 0x0000001a12097211 */ /* 0x000fe200028f0eff */
[----:B------:R1:W-:Y:S01]  /*5190*/  @P1 STG.E.U8 desc[UR38][R6.64], R27 ;  /* 0x0000001b06001986 */ /* 0x0003e2000c101126 */
[C---:B------:R-:W-:Y:S01]  /*51a0*/  ISETP.LT.AND P1, PT, R17.reuse, UR7, !P0 ;  /* 0x0000000711007c0c */ /* 0x040fe2000c721270 */
[----:B------:R-:W-:Y:S01]  /*51b0*/  IMAD R17, R17, UR4, RZ ;  /* 0x0000000411117c24 */ /* 0x000fe2000f8e02ff */
[----:B------:R-:W-:Y:S01]  /*51c0*/  ISETP.LT.AND P4, PT, R15, UR7, !P0 ;  /* 0x000000070f007c0c */ /* 0x000fe2000c781270 */
[----:B------:R-:W4:Y:S01]  /*51d0*/  LDS R18, [R2+UR58+0x600] ;  /* 0x0006003a02127984 */ /* 0x000f220008000800 */
[----:B--2---:R-:W-:Y:S01]  /*51e0*/  PRMT R19, R23, 0x7772, RZ ;  /* 0x0000777217137816 */ /* 0x004fe200000000ff */
[----:B------:R-:W-:Y:S01]  /*51f0*/  IMAD R15, R15, UR4, RZ ;  /* 0x000000040f0f7c24 */ /* 0x000fe2000f8e02ff */
[----:B------:R-:W-:-:S02]  /*5200*/  PRMT R23, R23, 0x7773, RZ ;  /* 0x0000777317177816 */ /* 0x000fc400000000ff */
[-C--:B0-----:R-:W-:Y:S01]  /*5210*/  IADD3 R4, P6, R17, R24.reuse, RZ ;  /* 0x0000001811047210 */ /* 0x081fe20007fde0ff */
[----:B------:R0:W-:Y:S01]  /*5220*/  @P2 STG.E.U8 desc[UR38][R8.64], R19 ;  /* 0x0000001308002986 */ /* 0x0001e2000c101126 */
[-C--:B------:R-:W-:Y:S02]  /*5230*/  IADD3 R10, P2, R15, R24.reuse, RZ ;  /* 0x000000180f0a7210 */ /* 0x080fe40007f5e0ff */
[C---:B-1----:R-:W-:Y:S02]  /*5240*/  IADD3 R6, P5, R16.reuse, R24, RZ ;  /* 0x0000001810067210 */ /* 0x042fe40007fbe0ff */
[-C--:B------:R-:W-:Y:S02]  /*5250*/  LEA.HI.X.SX32 R5, R17, R26.reuse, 0x1, P6 ;  /* 0x0000001a11057211 */ /* 0x080fe400030f0eff */
[-C--:B------:R-:W-:Y:S01]  /*5260*/  LEA.HI.X.SX32 R7, R16, R26.reuse, 0x1, P5 ;  /* 0x0000001a10077211 */ /* 0x080fe200028f0eff */
[----:B------:R-:W-:Y:S01]  /*5270*/  IMAD R16, R28, UR4, RZ ;  /* 0x000000041c107c24 */ /* 0x000fe2000f8e02ff */
[C---:B---3--:R-:W-:Y:S01]  /*5280*/  PRMT R17, R20.reuse, 0x7770, RZ ;  /* 0x0000777014117816 */ /* 0x048fe200000000ff */
[----:B------:R1:W-:Y:S01]  /*5290*/  @P1 STG.E.U8 desc[UR38][R4.64], R23 ;  /* 0x0000001704001986 */ /* 0x0003e2000c101126 */
[----:B------:R-:W-:Y:S01]  /*52a0*/  LEA.HI.X.SX32 R11, R15, R26, 0x1, P2 ;  /* 0x0000001a0f0b7211 */ /* 0x000fe200010f0eff */
[C---:B0-----:R-:W-:Y:S01]  /*52b0*/  IMAD R9, R3.reuse, UR4, RZ ;  /* 0x0000000403097c24 */ /* 0x041fe2000f8e02ff */
[----:B------:R-:W-:Y:S01]  /*52c0*/  PRMT R21, R20, 0x7771, RZ ;  /* 0x0000777114157816 */ /* 0x000fe200000000ff */
[----:B------:R0:W-:Y:S01]  /*52d0*/  @P3 STG.E.U8 desc[UR38][R6.64], R17 ;  /* 0x0000001106003986 */ /* 0x0001e2000c101126 */
[C---:B------:R-:W-:Y:S01]  /*52e0*/  ISETP.LT.AND P5, PT, R14.reuse, UR7, !P0 ;  /* 0x000000070e007c0c */ /* 0x040fe2000c7a1270 */
[----:B------:R-:W-:Y:S01]  /*52f0*/  IMAD R14, R14, UR4, RZ ;  /* 0x000000040e0e7c24 */ /* 0x000fe2000f8e02ff */
[----:B------:R-:W-:Y:S01]  /*5300*/  ISETP.LT.AND P3, PT, R3, UR7, !P0 ;  /* 0x0000000703007c0c */ /* 0x000fe2000c761270 */
[----:B------:R2:W-:Y:S01]  /*5310*/  @P4 STG.E.U8 desc[UR38][R10.64], R21 ;  /* 0x000000150a004986 */ /* 0x0005e2000c101126 */
[C---:B------:R-:W-:Y:S01]  /*5320*/  ISETP.LT.AND P4, PT, R13.reuse, UR7, !P0 ;  /* 0x000000070d007c0c */ /* 0x040fe2000c781270 */
[----:B------:R-:W-:Y:S01]  /*5330*/  IMAD R13, R13, UR4, RZ ;  /* 0x000000040d0d7c24 */ /* 0x000fe2000f8e02ff */
[----:B------:R-:W-:Y:S01]  /*5340*/  IADD3 R2, P6, R14, R24, RZ ;  /* 0x000000180e027210 */ /* 0x000fe20007fde0ff */
[----:B------:R-:W-:-:S03]  /*5350*/  IMAD R15, R12, UR4, RZ ;  /* 0x000000040c0f7c24 */ /* 0x000fc6000f8e02ff */
[-C--:B-1----:R-:W-:Y:S01]  /*5360*/  IADD3 R4, P1, R13, R24.reuse, RZ ;  /* 0x000000180d047210 */ /* 0x082fe20007f3e0ff */
[----:B0-----:R-:W-:Y:S01]  /*5370*/  IMAD R17, R0, UR4, RZ ;  /* 0x0000000400117c24 */ /* 0x001fe2000f8e02ff */
[----:B------:R-:W-:Y:S02]  /*5380*/  IADD3 R6, P2, R9, R24, RZ ;  /* 0x0000001809067210 */ /* 0x000fe40007f5e0ff */
[-C--:B------:R-:W-:Y:S02]  /*5390*/  LEA.HI.X.SX32 R3, R14, R26.reuse, 0x1, P6 ;  /* 0x0000001a0e037211 */ /* 0x080fe400030f0eff */
[----:B------:R-:W-:Y:S02]  /*53a0*/  LEA.HI.X.SX32 R5, R13, R26, 0x1, P1 ;  /* 0x0000001a0d057211 */ /* 0x000fe400008f0eff */
[-C--:B------:R-:W-:Y:S02]  /*53b0*/  IADD3 R8, P6, R15, R24.reuse, RZ ;  /* 0x000000180f087210 */ /* 0x080fe40007fde0ff */
[----:B--2---:R-:W-:-:S02]  /*53c0*/  IADD3 R10, P1, R16, R24, RZ ;  /* 0x00000018100a7210 */ /* 0x004fc40007f3e0ff */
[-C--:B------:R-:W-:Y:S02]  /*53d0*/  LEA.HI.X.SX32 R7, R9, R26.reuse, 0x1, P2 ;  /* 0x0000001a09077211 */ /* 0x080fe400010f0eff */
[----:B------:R-:W-:Y:S02]  /*53e0*/  ISETP.LT.AND P2, PT, R12, UR7, !P0 ;  /* 0x000000070c007c0c */ /* 0x000fe4000c741270 */
[-C--:B------:R-:W-:Y:S02]  /*53f0*/  LEA.HI.X.SX32 R9, R15, R26.reuse, 0x1, P6 ;  /* 0x0000001a0f097211 */ /* 0x080fe400030f0eff */
[----:B------:R-:W-:Y:S02]  /*5400*/  LEA.HI.X.SX32 R11, R16, R26, 0x1, P1 ;  /* 0x0000001a100b7211 */ /* 0x000fe400008f0eff */
[----:B------:R-:W-:Y:S02]  /*5410*/  IADD3 R12, P6, R17, R24, RZ ;  /* 0x00000018110c7210 */ /* 0x000fe40007fde0ff */
[----:B------:R-:W-:-:S02]  /*5420*/  ISETP.LT.AND P1, PT, R28, UR7, !P0 ;  /* 0x000000071c007c0c */ /* 0x000fc4000c721270 */
[----:B------:R-:W-:Y:S02]  /*5430*/  ISETP.LT.AND P0, PT, R0, UR7, !P0 ;  /* 0x0000000700007c0c */ /* 0x000fe4000c701270 */
[C---:B------:R-:W-:Y:S02]  /*5440*/  PRMT R15, R20.reuse, 0x7772, RZ ;  /* 0x00007772140f7816 */ /* 0x040fe400000000ff */
[----:B------:R-:W-:Y:S02]  /*5450*/  LEA.HI.X.SX32 R13, R17, R26, 0x1, P6 ;  /* 0x0000001a110d7211 */ /* 0x000fe400030f0eff */
[----:B------:R-:W-:Y:S01]  /*5460*/  PRMT R17, R20, 0x7773, RZ ;  /* 0x0000777314117816 */ /* 0x000fe200000000ff */
[----:B------:R0:W-:Y:S01]  /*5470*/  @P5 STG.E.U8 desc[UR38][R2.64], R15 ;  /* 0x0000000f02005986 */ /* 0x0001e2000c101126 */
[C---:B----4-:R-:W-:Y:S02]  /*5480*/  PRMT R19, R18.reuse, 0x7770, RZ ;  /* 0x0000777012137816 */ /* 0x050fe400000000ff */
[C---:B------:R-:W-:Y:S01]  /*5490*/  PRMT R21, R18.reuse, 0x7771, RZ ;  /* 0x0000777112157816 */ /* 0x040fe200000000ff */
[----:B------:R0:W-:Y:S01]  /*54a0*/  @P4 STG.E.U8 desc[UR38][R4.64], R17 ;  /* 0x0000001104004986 */ /* 0x0001e2000c101126 */
[----:B------:R-:W-:-:S02]  /*54b0*/  PRMT R23, R18, 0x7772, RZ ;  /* 0x0000777212177816 */ /* 0x000fc400000000ff */
[----:B------:R-:W-:Y:S01]  /*54c0*/  PRMT R25, R18, 0x7773, RZ ;  /* 0x0000777312197816 */ /* 0x000fe200000000ff */
[----:B------:R0:W-:Y:S04]  /*54d0*/  @P3 STG.E.U8 desc[UR38][R6.64], R19 ;  /* 0x0000001306003986 */ /* 0x0001e8000c101126 */
[----:B------:R0:W-:Y:S04]  /*54e0*/  @P2 STG.E.U8 desc[UR38][R8.64], R21 ;  /* 0x0000001508002986 */ /* 0x0001e8000c101126 */
[----:B------:R0:W-:Y:S01]  /*54f0*/  @P1 STG.E.U8 desc[UR38][R10.64], R23 ;  /* 0x000000170a001986 */ /* 0x0001e2000c101126 */
[----:B------:R-:W-:Y:S05]  /*5500*/  @!P0 EXIT ;  /* 0x000000000000894d */ /* 0x000fea0003800000 */
[----:B------:R-:W-:Y:S01]  /*5510*/  STG.E.U8 desc[UR38][R12.64], R25 ;  /* 0x000000190c007986 */ /* 0x000fe2000c101126 */
[----:B------:R-:W-:Y:S05]  /*5520*/  EXIT ;  /* 0x000000000000794d */ /* 0x000fea0003800000 */
.L_x_2:
[----:B------:R-:W-:-:S00]  /*5530*/  BRA `(.L_x_2) ;  /* 0xfffffffc00fc7947 */ /* 0x000fc0000383ffff */
[----:B------:R-:W-:-:S00]  /*5540*/  NOP ;  /* 0x0000000000007918 */ /* 0x000fc00000000000 */
        /* <DEDUP_REMOVED lines=11> */
.L_x_3:


//--------------------- .nv.shared.matmul_kernel  --------------------------
	.section	.nv.shared.matmul_kernel,"aw",@nobits
	.sectionflags	@""
	.align	16
	.zero		1024


//--------------------- .nv.shared.reserved.0     --------------------------
	.section	.nv.shared.reserved.0,"aw",@nobits
	.weak		__nv_reservedSMEM_offset_0_alias
	.size		__nv_reservedSMEM_offset_0_alias, 0, 0
	.other		__nv_reservedSMEM_offset_0_alias,@"STO_CUDA_RESERVED_SHARED STV_DEFAULT"
__nv_reservedSMEM_offset_0_alias:
	.zero		0


//--------------------- .nv.constant0.matmul_kernel --------------------------
	.section	.nv.constant0.matmul_kernel,"a",@progbits
	.sectionflags	@""
	.align	4
.nv.constant0.matmul_kernel:
	.zero		608


//--------------------- SYMBOLS --------------------------

	.type		.nv.reservedSmem.offset0,@object
	.size		.nv.reservedSmem.offset0,0x4
